	.target	sm_90a

	.elftype	@"ET_EXEC"


//--------------------- .note.nv.tkinfo           --------------------------
	.section	.note.nv.tkinfo,"",@"SHT_NOTE"
	.sectionflags	@"SHF_NOTE_NV_TKINFO"
	.tkinfo
        /*0018*/ 	.word	0x00000002
        /*0030*/ 	.string	""
        /*0030*/ 	.string	"ptxas"
        /*0030*/ 	.string	"Cuda compilation tools, release 13.0, V13.0.88"
        /*0030*/ 	.string	"Build cuda_13.0.r13.0/compiler.36424714_0"
        /*0030*/ 	.string	"-arch sm_90a -m 64 "



//--------------------- .note.nv.cuinfo           --------------------------
	.section	.note.nv.cuinfo,"",@"SHT_NOTE"
	.sectionflags	@"SHF_NOTE_NV_CUINFO"
        /*0018*/ 	.short	0x0002
        /*001a*/ 	.short	0x005a
        /*001c*/ 	.short	0x0082
	.zero		2


//--------------------- .nv.info                  --------------------------
	.section	.nv.info,"",@"SHT_CUDA_INFO"
	.align	4


	//----- nvinfo : EIATTR_REGCOUNT
	.align		4
        /*0000*/ 	.byte	0x04, 0x2f
        /*0002*/ 	.short	(.L_12 - .L_11)
	.align		4
.L_11:
        /*0004*/ 	.word	index@(_ZN7cutlass13device_kernelINS_4gemm6kernel13GemmUniversalIN4cute5tupleIJiiiiEEENS1_10collective13CollectiveMmaINS1_37MainloopSm90TmaGmmaWarpSpecializedFP8ILi18ENS5_IJNS4_1CILi4EEENSA_ILi2EEENSA_ILi1EEEEEENS1_35KernelTmaWarpSpecializedCooperativeEEENS5_IJNSA_ILi128EEENSA_ILi64EEESI_EEENS_12float_e5m2_tENS5_IJlSD_lEEESK_SL_NS4_8TiledMMAINS4_8MMA_AtomIJNS4_4SM904GMMA30MMA_64x64x32_F32E5M2E5M2_SS_TNILNSP_7ScaleInE1ELSR_1EEEEEENS4_6LayoutINS5_IJSC_SD_SD_EEENS5_IJSD_NSA_ILi0EEESW_EEEEENS5_IJNS4_10UnderscoreESZ_SZ_EEEEENS4_23SM90_TMA_LOAD_MULTICASTENS4_14ComposedLayoutINS4_7SwizzleILi2ELi4ELi3EEENS4_18smem_ptr_flag_bitsILi8EEENSU_INS5_IJNSA_ILi8EEESI_EEENS5_IJSI_SD_EEEEEEEvNS4_8identityES12_S1C_vS1D_EENS_8epilogue10collective6detail29Sm90TmaWarpSpecializedAdapterINS1G_15DefaultEpilogueISK_SL_SL_NS1F_6thread17LinearCombinationISK_Li1EffLNS1K_9ScaleType4KindE0ELNS_15FloatRoundStyleE2ESK_EENS1_15EpilogueDefaultEEEEEvvEEEEvNT_6ParamsE)
        /*0008*/ 	.word	0x000000a8


	//----- nvinfo : EIATTR_FRAME_SIZE
	.align		4
.L_12:
        /*000c*/ 	.byte	0x04, 0x11
        /*000e*/ 	.short	(.L_14 - .L_13)
	.align		4
.L_13:
        /*0010*/ 	.word	index@(_ZN7cutlass13device_kernelINS_4gemm6kernel13GemmUniversalIN4cute5tupleIJiiiiEEENS1_10collective13CollectiveMmaINS1_37MainloopSm90TmaGmmaWarpSpecializedFP8ILi18ENS5_IJNS4_1CILi4EEENSA_ILi2EEENSA_ILi1EEEEEENS1_35KernelTmaWarpSpecializedCooperativeEEENS5_IJNSA_ILi128EEENSA_ILi64EEESI_EEENS_12float_e5m2_tENS5_IJlSD_lEEESK_SL_NS4_8TiledMMAINS4_8MMA_AtomIJNS4_4SM904GMMA30MMA_64x64x32_F32E5M2E5M2_SS_TNILNSP_7ScaleInE1ELSR_1EEEEEENS4_6LayoutINS5_IJSC_SD_SD_EEENS5_IJSD_NSA_ILi0EEESW_EEEEENS5_IJNS4_10UnderscoreESZ_SZ_EEEEENS4_23SM90_TMA_LOAD_MULTICASTENS4_14ComposedLayoutINS4_7SwizzleILi2ELi4ELi3EEENS4_18smem_ptr_flag_bitsILi8EEENSU_INS5_IJNSA_ILi8EEESI_EEENS5_IJSI_SD_EEEEEEEvNS4_8identityES12_S1C_vS1D_EENS_8epilogue10collective6detail29Sm90TmaWarpSpecializedAdapterINS1G_15DefaultEpilogueISK_SL_SL_NS1F_6thread17LinearCombinationISK_Li1EffLNS1K_9ScaleType4KindE0ELNS_15FloatRoundStyleE2ESK_EENS1_15EpilogueDefaultEEEEEvvEEEEvNT_6ParamsE)
        /*0014*/ 	.word	0x00000000


	//----- nvinfo : EIATTR_MIN_STACK_SIZE
	.align		4
.L_14:
        /*0018*/ 	.byte	0x04, 0x12
        /*001a*/ 	.short	(.L_16 - .L_15)
	.align		4
.L_15:
        /*001c*/ 	.word	index@(_ZN7cutlass13device_kernelINS_4gemm6kernel13GemmUniversalIN4cute5tupleIJiiiiEEENS1_10collective13CollectiveMmaINS1_37MainloopSm90TmaGmmaWarpSpecializedFP8ILi18ENS5_IJNS4_1CILi4EEENSA_ILi2EEENSA_ILi1EEEEEENS1_35KernelTmaWarpSpecializedCooperativeEEENS5_IJNSA_ILi128EEENSA_ILi64EEESI_EEENS_12float_e5m2_tENS5_IJlSD_lEEESK_SL_NS4_8TiledMMAINS4_8MMA_AtomIJNS4_4SM904GMMA30MMA_64x64x32_F32E5M2E5M2_SS_TNILNSP_7ScaleInE1ELSR_1EEEEEENS4_6LayoutINS5_IJSC_SD_SD_EEENS5_IJSD_NSA_ILi0EEESW_EEEEENS5_IJNS4_10UnderscoreESZ_SZ_EEEEENS4_23SM90_TMA_LOAD_MULTICASTENS4_14ComposedLayoutINS4_7SwizzleILi2ELi4ELi3EEENS4_18smem_ptr_flag_bitsILi8EEENSU_INS5_IJNSA_ILi8EEESI_EEENS5_IJSI_SD_EEEEEEEvNS4_8identityES12_S1C_vS1D_EENS_8epilogue10collective6detail29Sm90TmaWarpSpecializedAdapterINS1G_15DefaultEpilogueISK_SL_SL_NS1F_6thread17LinearCombinationISK_Li1EffLNS1K_9ScaleType4KindE0ELNS_15FloatRoundStyleE2ESK_EENS1_15EpilogueDefaultEEEEEvvEEEEvNT_6ParamsE)
        /*0020*/ 	.word	0x00000000
.L_16:


//--------------------- .nv.compat                --------------------------
	.section	.nv.compat,"",@"SHT_CUDA_COMPAT_INFO"
	.align	4
        /*0000*/ 	.byte	0x02, 0x09, 0x01, 0x00, 0x02, 0x02, 0x04, 0x00, 0x02, 0x05, 0x05, 0x00, 0x03, 0x07, 0x01, 0x01
        /*0010*/ 	.byte	0x02, 0x03, 0x01, 0x00, 0x02, 0x06, 0x01, 0x00, 0x04, 0x0b, 0x08, 0x00, 0x00, 0x00, 0x00, 0x00
        /*0020*/ 	.byte	0x00, 0x00, 0x00, 0x00


//--------------------- .nv.info._ZN7cutlass13device_kernelINS_4gemm6kernel13GemmUniversalIN4cute5tupleIJiiiiEEENS1_10collective13CollectiveMmaINS1_37MainloopSm90TmaGmmaWarpSpecializedFP8ILi18ENS5_IJNS4_1CILi4EEENSA_ILi2EEENSA_ILi1EEEEEENS1_35KernelTmaWarpSpecializedCooperativeEEENS5_IJNSA_ILi128EEENSA_ILi64EEESI_EEENS_12float_e5m2_tENS5_IJlSD_lEEESK_SL_NS4_8TiledMMAINS4_8MMA_AtomIJNS4_4SM904GMMA30MMA_64x64x32_F32E5M2E5M2_SS_TNILNSP_7ScaleInE1ELSR_1EEEEEENS4_6LayoutINS5_IJSC_SD_SD_EEENS5_IJSD_NSA_ILi0EEESW_EEEEENS5_IJNS4_10UnderscoreESZ_SZ_EEEEENS4_23SM90_TMA_LOAD_MULTICASTENS4_14ComposedLayoutINS4_7SwizzleILi2ELi4ELi3EEENS4_18smem_ptr_flag_bitsILi8EEENSU_INS5_IJNSA_ILi8EEESI_EEENS5_IJSI_SD_EEEEEEEvNS4_8identityES12_S1C_vS1D_EENS_8epilogue10collective6detail29Sm90TmaWarpSpecializedAdapterINS1G_15DefaultEpilogueISK_SL_SL_NS1F_6thread17LinearCombinationISK_Li1EffLNS1K_9ScaleType4KindE0ELNS_15FloatRoundStyleE2ESK_EENS1_15EpilogueDefaultEEEEEvvEEEEvNT_6ParamsE --------------------------
	.section	.nv.info._ZN7cutlass13device_kernelINS_4gemm6kernel13GemmUniversalIN4cute5tupleIJiiiiEEENS1_10collective13CollectiveMmaINS1_37MainloopSm90TmaGmmaWarpSpecializedFP8ILi18ENS5_IJNS4_1CILi4EEENSA_ILi2EEENSA_ILi1EEEEEENS1_35KernelTmaWarpSpecializedCooperativeEEENS5_IJNSA_ILi128EEENSA_ILi64EEESI_EEENS_12float_e5m2_tENS5_IJlSD_lEEESK_SL_NS4_8TiledMMAINS4_8MMA_AtomIJNS4_4SM904GMMA30MMA_64x64x32_F32E5M2E5M2_SS_TNILNSP_7ScaleInE1ELSR_1EEEEEENS4_6LayoutINS5_IJSC_SD_SD_EEENS5_IJSD_NSA_ILi0EEESW_EEEEENS5_IJNS4_10UnderscoreESZ_SZ_EEEEENS4_23SM90_TMA_LOAD_MULTICASTENS4_14ComposedLayoutINS4_7SwizzleILi2ELi4ELi3EEENS4_18smem_ptr_flag_bitsILi8EEENSU_INS5_IJNSA_ILi8EEESI_EEENS5_IJSI_SD_EEEEEEEvNS4_8identityES12_S1C_vS1D_EENS_8epilogue10collective6detail29Sm90TmaWarpSpecializedAdapterINS1G_15DefaultEpilogueISK_SL_SL_NS1F_6thread17LinearCombinationISK_Li1EffLNS1K_9ScaleType4KindE0ELNS_15FloatRoundStyleE2ESK_EENS1_15EpilogueDefaultEEEEEvvEEEEvNT_6ParamsE,"",@"SHT_CUDA_INFO"
	.sectionflags	@""
	.align	4


	//----- nvinfo : EIATTR_CUDA_API_VERSION
	.align		4
        /*0000*/ 	.byte	0x04, 0x37
        /*0002*/ 	.short	(.L_18 - .L_17)
.L_17:
        /*0004*/ 	.word	0x00000082


	//----- nvinfo : EIATTR_KPARAM_INFO
	.align		4
.L_18:
        /*0008*/ 	.byte	0x04, 0x17
        /*000a*/ 	.short	(.L_20 - .L_19)
.L_19:
        /*000c*/ 	.word	0x00000000
        /*0010*/ 	.short	0x0000
        /*0012*/ 	.short	0x0070
        /*0014*/ 	.byte	0x00, 0xf0, 0x01, 0x10


	//----- nvinfo : EIATTR_SPARSE_MMA_MASK
	.align		4
.L_20:
        /*0018*/ 	.byte	0x03, 0x50
        /*001a*/ 	.short	0x0000


	//----- nvinfo : EIATTR_MAXREG_COUNT
	.align		4
        /*001c*/ 	.byte	0x03, 0x1b
        /*001e*/ 	.short	0x00a8


	//----- nvinfo : EIATTR_NUM_BARRIERS
	.align		4
        /*0020*/ 	.byte	0x02, 0x4c
        /*0022*/ 	.byte	0x01
	.zero		1


	//----- nvinfo : EIATTR_MERCURY_ISA_VERSION
	.align		4
        /*0024*/ 	.byte	0x03, 0x5f
        /*0026*/ 	.short	0x0101


	//----- nvinfo : EIATTR_INT_WARP_WIDE_INSTR_OFFSETS
	.align		4
        /*0028*/ 	.byte	0x04, 0x31
        /*002a*/ 	.short	(.L_22 - .L_21)


	//   ....[0]....
.L_21:
        /*002c*/ 	.word	0x00000660


	//   ....[1]....
        /*0030*/ 	.word	0x00000710


	//   ....[2]....
        /*0034*/ 	.word	0x00000850


	//----- nvinfo : EIATTR_COOP_GROUP_MASK_REGIDS
	.align		4
.L_22:
        /*0038*/ 	.byte	0x04, 0x29
        /*003a*/ 	.short	(.L_24 - .L_23)


	//   ....[0]....
.L_23:
        /*003c*/ 	.word	0xffffffff


	//   ....[1]....
        /*0040*/ 	.word	0xffffffff


	//   ....[2]....
        /*0044*/ 	.word	0xffffffff


	//   ....[3]....
        /*0048*/ 	.word	0xffffffff


	//   ....[4]....
        /*004c*/ 	.word	0xffffffff


	//   ....[5]....
        /*0050*/ 	.word	0xffffffff


	//----- nvinfo : EIATTR_COOP_GROUP_INSTR_OFFSETS
	.align		4
.L_24:
        /*0054*/ 	.byte	0x04, 0x28
        /*0056*/ 	.short	(.L_26 - .L_25)


	//   ....[0]....
.L_25:
        /*0058*/ 	.word	0x00000060


	//   ....[1]....
        /*005c*/ 	.word	0x00000070


	//   ....[2]....
        /*0060*/ 	.word	0x00000130


	//   ....[3]....
        /*0064*/ 	.word	0x000004c0


	//   ....[4]....
        /*0068*/ 	.word	0x00000a00


	//   ....[5]....
        /*006c*/ 	.word	0x00001470


	//----- nvinfo : EIATTR_REG_RECONFIG
	.align		4
.L_26:
        /*0070*/ 	.byte	0x01, 0x54
	.zero		2


	//----- nvinfo : EIATTR_MBARRIER_INSTR_OFFSETS
	.align		4
        /*0074*/ 	.byte	0x04, 0x39
        /*0076*/ 	.short	(.L_28 - .L_27)


	//   ....[0]....
.L_27:
        /*0078*/ 	.word	0x00000250
        /*007c*/ 	.word	0x000000ff
        /*0080*/ 	.word	0x00000000
        /*0084*/ 	.short	0x0100
        /*0086*/ 	.byte	0x08
	.zero		1


	//   ....[1]....
        /*0088*/ 	.word	0x00000260
        /*008c*/ 	.word	0x000000ff
        /*0090*/ 	.word	0x00000090
        /*0094*/ 	.short	0x0100
        /*0096*/ 	.byte	0x08
	.zero		1


	//   ....[2]....
        /*0098*/ 	.word	0x00000270
        /*009c*/ 	.word	0x000000ff
        /*00a0*/ 	.word	0x00000008
        /*00a4*/ 	.short	0x0100
        /*00a6*/ 	.byte	0x08
	.zero		1


	//   ....[3]....
        /*00a8*/ 	.word	0x00000280
        /*00ac*/ 	.word	0x000000ff
        /*00b0*/ 	.word	0x00000098
        /*00b4*/ 	.short	0x0100
        /*00b6*/ 	.byte	0x08
	.zero		1


	//   ....[4]....
        /*00b8*/ 	.word	0x00000290
        /*00bc*/ 	.word	0x000000ff
        /*00c0*/ 	.word	0x00000010
        /*00c4*/ 	.short	0x0100
        /*00c6*/ 	.byte	0x08
	.zero		1


	//   ....[5]....
        /*00c8*/ 	.word	0x000002a0
        /*00cc*/ 	.word	0x000000ff
        /*00d0*/ 	.word	0x000000a0
        /*00d4*/ 	.short	0x0100
        /*00d6*/ 	.byte	0x08
	.zero		1


	//   ....[6]....
        /*00d8*/ 	.word	0x000002b0
        /*00dc*/ 	.word	0x000000ff
        /*00e0*/ 	.word	0x00000018
        /*00e4*/ 	.short	0x0100
        /*00e6*/ 	.byte	0x08
	.zero		1


	//   ....[7]....
        /*00e8*/ 	.word	0x000002c0
        /*00ec*/ 	.word	0x000000ff
        /*00f0*/ 	.word	0x000000a8
        /*00f4*/ 	.short	0x0100
        /*00f6*/ 	.byte	0x08
	.zero		1


	//   ....[8]....
        /*00f8*/ 	.word	0x000002d0
        /*00fc*/ 	.word	0x000000ff
        /*0100*/ 	.word	0x00000020
        /*0104*/ 	.short	0x0100
        /*0106*/ 	.byte	0x08
	.zero		1


	//   ....[9]....
        /*0108*/ 	.word	0x000002e0
        /*010c*/ 	.word	0x000000ff
        /*0110*/ 	.word	0x000000b0
        /*0114*/ 	.short	0x0100
        /*0116*/ 	.byte	0x08
	.zero		1


	//   ....[10]....
        /*0118*/ 	.word	0x000002f0
        /*011c*/ 	.word	0x000000ff
        /*0120*/ 	.word	0x00000028
        /*0124*/ 	.short	0x0100
        /*0126*/ 	.byte	0x08
	.zero		1


	//   ....[11]....
        /*0128*/ 	.word	0x00000300
        /*012c*/ 	.word	0x000000ff
        /*0130*/ 	.word	0x000000b8
        /*0134*/ 	.short	0x0100
        /*0136*/ 	.byte	0x08
	.zero		1


	//   ....[12]....
        /*0138*/ 	.word	0x00000310
        /*013c*/ 	.word	0x000000ff
        /*0140*/ 	.word	0x00000030
        /*0144*/ 	.short	0x0100
        /*0146*/ 	.byte	0x08
	.zero		1


	//   ....[13]....
        /*0148*/ 	.word	0x00000320
        /*014c*/ 	.word	0x000000ff
        /*0150*/ 	.word	0x000000c0
        /*0154*/ 	.short	0x0100
        /*0156*/ 	.byte	0x08
	.zero		1


	//   ....[14]....
        /*0158*/ 	.word	0x00000330
        /*015c*/ 	.word	0x000000ff
        /*0160*/ 	.word	0x00000038
        /*0164*/ 	.short	0x0100
        /*0166*/ 	.byte	0x08
	.zero		1


	//   ....[15]....
        /*0168*/ 	.word	0x00000340
        /*016c*/ 	.word	0x000000ff
        /*0170*/ 	.word	0x000000c8
        /*0174*/ 	.short	0x0100
        /*0176*/ 	.byte	0x08
	.zero		1


	//   ....[16]....
        /*0178*/ 	.word	0x00000350
        /*017c*/ 	.word	0x000000ff
        /*0180*/ 	.word	0x00000040
        /*0184*/ 	.short	0x0100
        /*0186*/ 	.byte	0x08
	.zero		1


	//   ....[17]....
        /*0188*/ 	.word	0x00000360
        /*018c*/ 	.word	0x000000ff
        /*0190*/ 	.word	0x000000d0
        /*0194*/ 	.short	0x0100
        /*0196*/ 	.byte	0x08
	.zero		1


	//   ....[18]....
        /*0198*/ 	.word	0x00000370
        /*019c*/ 	.word	0x000000ff
        /*01a0*/ 	.word	0x00000048
        /*01a4*/ 	.short	0x0100
        /*01a6*/ 	.byte	0x08
	.zero		1


	//   ....[19]....
        /*01a8*/ 	.word	0x00000380
        /*01ac*/ 	.word	0x000000ff
        /*01b0*/ 	.word	0x000000d8
        /*01b4*/ 	.short	0x0100
        /*01b6*/ 	.byte	0x08
	.zero		1


	//   ....[20]....
        /*01b8*/ 	.word	0x00000390
        /*01bc*/ 	.word	0x000000ff
        /*01c0*/ 	.word	0x00000050
        /*01c4*/ 	.short	0x0100
        /*01c6*/ 	.byte	0x08
	.zero		1


	//   ....[21]....
        /*01c8*/ 	.word	0x000003a0
        /*01cc*/ 	.word	0x000000ff
        /*01d0*/ 	.word	0x000000e0
        /*01d4*/ 	.short	0x0100
        /*01d6*/ 	.byte	0x08
	.zero		1


	//   ....[22]....
        /*01d8*/ 	.word	0x000003b0
        /*01dc*/ 	.word	0x000000ff
        /*01e0*/ 	.word	0x00000058
        /*01e4*/ 	.short	0x0100
        /*01e6*/ 	.byte	0x08
	.zero		1


	//   ....[23]....
        /*01e8*/ 	.word	0x000003c0
        /*01ec*/ 	.word	0x000000ff
        /*01f0*/ 	.word	0x000000e8
        /*01f4*/ 	.short	0x0100
        /*01f6*/ 	.byte	0x08
	.zero		1


	//   ....[24]....
        /*01f8*/ 	.word	0x000003d0
        /*01fc*/ 	.word	0x000000ff
        /*0200*/ 	.word	0x00000060
        /*0204*/ 	.short	0x0100
        /*0206*/ 	.byte	0x08
	.zero		1


	//   ....[25]....
        /*0208*/ 	.word	0x000003e0
        /*020c*/ 	.word	0x000000ff
        /*0210*/ 	.word	0x000000f0
        /*0214*/ 	.short	0x0100
        /*0216*/ 	.byte	0x08
	.zero		1


	//   ....[26]....
        /*0218*/ 	.word	0x000003f0
        /*021c*/ 	.word	0x000000ff
        /*0220*/ 	.word	0x00000068
        /*0224*/ 	.short	0x0100
        /*0226*/ 	.byte	0x08
	.zero		1


	//   ....[27]....
        /*0228*/ 	.word	0x00000400
        /*022c*/ 	.word	0x000000ff
        /*0230*/ 	.word	0x000000f8
        /*0234*/ 	.short	0x0100
        /*0236*/ 	.byte	0x08
	.zero		1


	//   ....[28]....
        /*0238*/ 	.word	0x00000410
        /*023c*/ 	.word	0x000000ff
        /*0240*/ 	.word	0x00000070
        /*0244*/ 	.short	0x0100
        /*0246*/ 	.byte	0x08
	.zero		1


	//   ....[29]....
        /*0248*/ 	.word	0x00000420
        /*024c*/ 	.word	0x000000ff
        /*0250*/ 	.word	0x00000100
        /*0254*/ 	.short	0x0100
        /*0256*/ 	.byte	0x08
	.zero		1


	//   ....[30]....
        /*0258*/ 	.word	0x00000430
        /*025c*/ 	.word	0x000000ff
        /*0260*/ 	.word	0x00000078
        /*0264*/ 	.short	0x0100
        /*0266*/ 	.byte	0x08
	.zero		1


	//   ....[31]....
        /*0268*/ 	.word	0x00000440
        /*026c*/ 	.word	0x000000ff
        /*0270*/ 	.word	0x00000108
        /*0274*/ 	.short	0x0100
        /*0276*/ 	.byte	0x08
	.zero		1


	//   ....[32]....
        /*0278*/ 	.word	0x00000450
        /*027c*/ 	.word	0x000000ff
        /*0280*/ 	.word	0x00000080
        /*0284*/ 	.short	0x0100
        /*0286*/ 	.byte	0x08
	.zero		1


	//   ....[33]....
        /*0288*/ 	.word	0x00000460
        /*028c*/ 	.word	0x000000ff
        /*0290*/ 	.word	0x00000110
        /*0294*/ 	.short	0x0100
        /*0296*/ 	.byte	0x08
	.zero		1


	//   ....[34]....
        /*0298*/ 	.word	0x00000470
        /*029c*/ 	.word	0x000000ff
        /*02a0*/ 	.word	0x00000088
        /*02a4*/ 	.short	0x0100
        /*02a6*/ 	.byte	0x08
	.zero		1


	//   ....[35]....
        /*02a8*/ 	.word	0x00000480
        /*02ac*/ 	.word	0x000000ff
        /*02b0*/ 	.word	0x00000118
        /*02b4*/ 	.short	0x0100
        /*02b6*/ 	.byte	0x08
	.zero		1


	//   ....[36]....
        /*02b8*/ 	.word	0x00000900
        /*02bc*/ 	.word	0x000000ff
        /*02c0*/ 	.word	0x00000130
        /*02c4*/ 	.short	0x0100
        /*02c6*/ 	.byte	0x06
	.zero		1


	//   ....[37]....
        /*02c8*/ 	.word	0x00000990
        /*02cc*/ 	.word	0x000000ff
        /*02d0*/ 	.word	0x00000138
        /*02d4*/ 	.short	0x0100
        /*02d6*/ 	.byte	0x06
	.zero		1


	//   ....[38]....
        /*02d8*/ 	.word	0x000017b0
        /*02dc*/ 	.word	0x000000ff
        /*02e0*/ 	.word	0x00000000
        /*02e4*/ 	.short	0x010a
        /*02e6*/ 	.byte	0x06
	.zero		1


	//   ....[39]....
        /*02e8*/ 	.word	0x000017f0
        /*02ec*/ 	.word	0x000000ff
        /*02f0*/ 	.word	0x00000000
        /*02f4*/ 	.short	0x010a
        /*02f6*/ 	.byte	0x06
	.zero		1


	//   ....[40]....
        /*02f8*/ 	.word	0x00001e30
        /*02fc*/ 	.word	0x000000ff
        /*0300*/ 	.word	0x00000000
        /*0304*/ 	.short	0x010a
        /*0306*/ 	.byte	0x0c
	.zero		1


	//   ....[41]....
        /*0308*/ 	.word	0x00001e70
        /*030c*/ 	.word	0x000000ff
        /*0310*/ 	.word	0x00000000
        /*0314*/ 	.short	0x010a
        /*0316*/ 	.byte	0x0c
	.zero		1


	//   ....[42]....
        /*0318*/ 	.word	0x000022a0
        /*031c*/ 	.word	0x0000000a
        /*0320*/ 	.word	0x00000000
        /*0324*/ 	.short	0x0101
        /*0326*/ 	.byte	0x3f
	.zero		1


	//   ....[43]....
        /*0328*/ 	.word	0x00002740
        /*032c*/ 	.word	0x00000008
        /*0330*/ 	.word	0x00000000
        /*0334*/ 	.short	0x0101
        /*0336*/ 	.byte	0x3f
	.zero		1


	//   ....[44]....
        /*0338*/ 	.word	0x00006120
        /*033c*/ 	.word	0x00000012
        /*0340*/ 	.word	0x00000090
        /*0344*/ 	.short	0x010a
        /*0346*/ 	.byte	0x3f
	.zero		1


	//   ....[45]....
        /*0348*/ 	.word	0x000064c0
        /*034c*/ 	.word	0x00000008
        /*0350*/ 	.word	0x00000138
        /*0354*/ 	.short	0x0101
        /*0356*/ 	.byte	0x3f
	.zero		1


	//   ....[46]....
        /*0358*/ 	.word	0x00006be0
        /*035c*/ 	.word	0x00000007
        /*0360*/ 	.word	0x00000000
        /*0364*/ 	.short	0x010a
        /*0366*/ 	.byte	0x3f
	.zero		1


	//   ....[47]....
        /*0368*/ 	.word	0x00006c60
        /*036c*/ 	.word	0x00000006
        /*0370*/ 	.word	0x00000000
        /*0374*/ 	.short	0x010a
        /*0376*/ 	.byte	0x3f
	.zero		1


	//   ....[48]....
        /*0378*/ 	.word	0x00006cf0
        /*037c*/ 	.word	0x00000007
        /*0380*/ 	.word	0x00000000
        /*0384*/ 	.short	0x010a
        /*0386*/ 	.byte	0x3f
	.zero		1


	//   ....[49]....
        /*0388*/ 	.word	0x00006d80
        /*038c*/ 	.word	0x00000006
        /*0390*/ 	.word	0x00000000
        /*0394*/ 	.short	0x010a
        /*0396*/ 	.byte	0x3f
	.zero		1


	//   ....[50]....
        /*0398*/ 	.word	0x00006e10
        /*039c*/ 	.word	0x00000007
        /*03a0*/ 	.word	0x00000000
        /*03a4*/ 	.short	0x010a
        /*03a6*/ 	.byte	0x3f
	.zero		1


	//   ....[51]....
        /*03a8*/ 	.word	0x00006ea0
        /*03ac*/ 	.word	0x00000006
        /*03b0*/ 	.word	0x00000000
        /*03b4*/ 	.short	0x010a
        /*03b6*/ 	.byte	0x3f
	.zero		1


	//   ....[52]....
        /*03b8*/ 	.word	0x00006f30
        /*03bc*/ 	.word	0x00000007
        /*03c0*/ 	.word	0x00000000
        /*03c4*/ 	.short	0x010a
        /*03c6*/ 	.byte	0x3f
	.zero		1


	//   ....[53]....
        /*03c8*/ 	.word	0x00006fc0
        /*03cc*/ 	.word	0x00000006
        /*03d0*/ 	.word	0x00000000
        /*03d4*/ 	.short	0x010a
        /*03d6*/ 	.byte	0x3f
	.zero		1


	//   ....[54]....
        /*03d8*/ 	.word	0x00007050
        /*03dc*/ 	.word	0x00000007
        /*03e0*/ 	.word	0x00000000
        /*03e4*/ 	.short	0x010a
        /*03e6*/ 	.byte	0x3f
	.zero		1


	//   ....[55]....
        /*03e8*/ 	.word	0x000070e0
        /*03ec*/ 	.word	0x00000006
        /*03f0*/ 	.word	0x00000000
        /*03f4*/ 	.short	0x010a
        /*03f6*/ 	.byte	0x3f
	.zero		1


	//   ....[56]....
        /*03f8*/ 	.word	0x00007170
        /*03fc*/ 	.word	0x00000007
        /*0400*/ 	.word	0x00000000
        /*0404*/ 	.short	0x010a
        /*0406*/ 	.byte	0x3f
	.zero		1


	//   ....[57]....
        /*0408*/ 	.word	0x00007200
        /*040c*/ 	.word	0x00000006
        /*0410*/ 	.word	0x00000000
        /*0414*/ 	.short	0x010a
        /*0416*/ 	.byte	0x3f
	.zero		1


	//   ....[58]....
        /*0418*/ 	.word	0x00007290
        /*041c*/ 	.word	0x00000007
        /*0420*/ 	.word	0x00000000
        /*0424*/ 	.short	0x010a
        /*0426*/ 	.byte	0x3f
	.zero		1


	//   ....[59]....
        /*0428*/ 	.word	0x00007320
        /*042c*/ 	.word	0x00000006
        /*0430*/ 	.word	0x00000000
        /*0434*/ 	.short	0x010a
        /*0436*/ 	.byte	0x3f
	.zero		1


	//   ....[60]....
        /*0438*/ 	.word	0x000073b0
        /*043c*/ 	.word	0x00000007
        /*0440*/ 	.word	0x00000000
        /*0444*/ 	.short	0x010a
        /*0446*/ 	.byte	0x3f
	.zero		1


	//   ....[61]....
        /*0448*/ 	.word	0x00007440
        /*044c*/ 	.word	0x00000006
        /*0450*/ 	.word	0x00000000
        /*0454*/ 	.short	0x010a
        /*0456*/ 	.byte	0x3f
	.zero		1


	//   ....[62]....
        /*0458*/ 	.word	0x000074d0
        /*045c*/ 	.word	0x00000007
        /*0460*/ 	.word	0x00000000
        /*0464*/ 	.short	0x010a
        /*0466*/ 	.byte	0x3f
	.zero		1


	//   ....[63]....
        /*0468*/ 	.word	0x00007560
        /*046c*/ 	.word	0x00000005
        /*0470*/ 	.word	0x00000000
        /*0474*/ 	.short	0x010a
        /*0476*/ 	.byte	0x3f
	.zero		1


	//   ....[64]....
        /*0478*/ 	.word	0x000075d0
        /*047c*/ 	.word	0x00000009
        /*0480*/ 	.word	0x00000000
        /*0484*/ 	.short	0x010a
        /*0486*/ 	.byte	0x3f
	.zero		1


	//   ....[65]....
        /*0488*/ 	.word	0x00007630
        /*048c*/ 	.word	0x0000000b
        /*0490*/ 	.word	0x00000000
        /*0494*/ 	.short	0x010a
        /*0496*/ 	.byte	0x3f
	.zero		1


	//   ....[66]....
        /*0498*/ 	.word	0x00007700
        /*049c*/ 	.word	0x00000012
        /*04a0*/ 	.word	0x00000090
        /*04a4*/ 	.short	0x010a
        /*04a6*/ 	.byte	0x3f
	.zero		1


	//   ....[67]....
        /*04a8*/ 	.word	0x000077d0
        /*04ac*/ 	.word	0x00000007
        /*04b0*/ 	.word	0x00000000
        /*04b4*/ 	.short	0x010a
        /*04b6*/ 	.byte	0x3f
	.zero		1


	//   ....[68]....
        /*04b8*/ 	.word	0x00007820
        /*04bc*/ 	.word	0x00000006
        /*04c0*/ 	.word	0x00000000
        /*04c4*/ 	.short	0x010a
        /*04c6*/ 	.byte	0x3f
	.zero		1


	//   ....[69]....
        /*04c8*/ 	.word	0x00007870
        /*04cc*/ 	.word	0x00000007
        /*04d0*/ 	.word	0x00000000
        /*04d4*/ 	.short	0x010a
        /*04d6*/ 	.byte	0x3f
	.zero		1


	//   ....[70]....
        /*04d8*/ 	.word	0x000078c0
        /*04dc*/ 	.word	0x00000006
        /*04e0*/ 	.word	0x00000000
        /*04e4*/ 	.short	0x010a
        /*04e6*/ 	.byte	0x3f
	.zero		1


	//   ....[71]....
        /*04e8*/ 	.word	0x00007910
        /*04ec*/ 	.word	0x00000007
        /*04f0*/ 	.word	0x00000000
        /*04f4*/ 	.short	0x010a
        /*04f6*/ 	.byte	0x3f
	.zero		1


	//   ....[72]....
        /*04f8*/ 	.word	0x00007960
        /*04fc*/ 	.word	0x00000006
        /*0500*/ 	.word	0x00000000
        /*0504*/ 	.short	0x010a
        /*0506*/ 	.byte	0x3f
	.zero		1


	//   ....[73]....
        /*0508*/ 	.word	0x000079b0
        /*050c*/ 	.word	0x00000007
        /*0510*/ 	.word	0x00000000
        /*0514*/ 	.short	0x010a
        /*0516*/ 	.byte	0x3f
	.zero		1


	//   ....[74]....
        /*0518*/ 	.word	0x00007a00
        /*051c*/ 	.word	0x00000006
        /*0520*/ 	.word	0x00000000
        /*0524*/ 	.short	0x010a
        /*0526*/ 	.byte	0x3f
	.zero		1


	//   ....[75]....
        /*0528*/ 	.word	0x00007a50
        /*052c*/ 	.word	0x00000007
        /*0530*/ 	.word	0x00000000
        /*0534*/ 	.short	0x010a
        /*0536*/ 	.byte	0x3f
	.zero		1


	//   ....[76]....
        /*0538*/ 	.word	0x00007aa0
        /*053c*/ 	.word	0x00000006
        /*0540*/ 	.word	0x00000000
        /*0544*/ 	.short	0x010a
        /*0546*/ 	.byte	0x3f
	.zero		1


	//   ....[77]....
        /*0548*/ 	.word	0x00007af0
        /*054c*/ 	.word	0x00000007
        /*0550*/ 	.word	0x00000000
        /*0554*/ 	.short	0x010a
        /*0556*/ 	.byte	0x3f
	.zero		1


	//   ....[78]....
        /*0558*/ 	.word	0x00007b40
        /*055c*/ 	.word	0x00000006
        /*0560*/ 	.word	0x00000000
        /*0564*/ 	.short	0x010a
        /*0566*/ 	.byte	0x3f
	.zero		1


	//   ....[79]....
        /*0568*/ 	.word	0x00007b90
        /*056c*/ 	.word	0x00000007
        /*0570*/ 	.word	0x00000000
        /*0574*/ 	.short	0x010a
        /*0576*/ 	.byte	0x3f
	.zero		1


	//   ....[80]....
        /*0578*/ 	.word	0x00007be0
        /*057c*/ 	.word	0x00000006
        /*0580*/ 	.word	0x00000000
        /*0584*/ 	.short	0x010a
        /*0586*/ 	.byte	0x3f
	.zero		1


	//   ....[81]....
        /*0588*/ 	.word	0x00007c30
        /*058c*/ 	.word	0x00000007
        /*0590*/ 	.word	0x00000000
        /*0594*/ 	.short	0x010a
        /*0596*/ 	.byte	0x3f
	.zero		1


	//   ....[82]....
        /*0598*/ 	.word	0x00007c80
        /*059c*/ 	.word	0x00000006
        /*05a0*/ 	.word	0x00000000
        /*05a4*/ 	.short	0x010a
        /*05a6*/ 	.byte	0x3f
	.zero		1


	//   ....[83]....
        /*05a8*/ 	.word	0x00007cd0
        /*05ac*/ 	.word	0x00000007
        /*05b0*/ 	.word	0x00000000
        /*05b4*/ 	.short	0x010a
        /*05b6*/ 	.byte	0x3f
	.zero		1


	//----- nvinfo : EIATTR_NUM_MBARRIERS
	.align		4
.L_28:
        /*05b8*/ 	.byte	0x03, 0x38
        /*05ba*/ 	.short	0x0026


	//----- nvinfo : EIATTR_EXIT_INSTR_OFFSETS
	.align		4
        /*05bc*/ 	.byte	0x04, 0x1c
        /*05be*/ 	.short	(.L_30 - .L_29)


	//   ....[0]....
.L_29:
        /*05c0*/ 	.word	0x00000b60


	//   ....[1]....
        /*05c4*/ 	.word	0x00001340


	//   ....[2]....
        /*05c8*/ 	.word	0x00005710


	//   ....[3]....
        /*05cc*/ 	.word	0x00005c70


	//   ....[4]....
        /*05d0*/ 	.word	0x000075b0


	//----- nvinfo : EIATTR_MAX_THREADS
	.align		4
.L_30:
        /*05d4*/ 	.byte	0x04, 0x05
        /*05d6*/ 	.short	(.L_32 - .L_31)
.L_31:
        /*05d8*/ 	.word	0x00000180
        /*05dc*/ 	.word	0x00000001
        /*05e0*/ 	.word	0x00000001


	//----- nvinfo : EIATTR_CRS_STACK_SIZE
	.align		4
.L_32:
        /*05e4*/ 	.byte	0x04, 0x1e
        /*05e6*/ 	.short	(.L_34 - .L_33)
.L_33:
        /*05e8*/ 	.word	0x00000000


	//----- nvinfo : EIATTR_CBANK_PARAM_SIZE
	.align		4
.L_34:
        /*05ec*/ 	.byte	0x03, 0x19
        /*05ee*/ 	.short	0x0470


	//----- nvinfo : EIATTR_PARAM_CBANK
	.align		4
        /*05f0*/ 	.byte	0x04, 0x0a
        /*05f2*/ 	.short	(.L_36 - .L_35)
	.align		4
.L_35:
        /*05f4*/ 	.word	index@(.nv.constant0._ZN7cutlass13device_kernelINS_4gemm6kernel13GemmUniversalIN4cute5tupleIJiiiiEEENS1_10collective13CollectiveMmaINS1_37MainloopSm90TmaGmmaWarpSpecializedFP8ILi18ENS5_IJNS4_1CILi4EEENSA_ILi2EEENSA_ILi1EEEEEENS1_35KernelTmaWarpSpecializedCooperativeEEENS5_IJNSA_ILi128EEENSA_ILi64EEESI_EEENS_12float_e5m2_tENS5_IJlSD_lEEESK_SL_NS4_8TiledMMAINS4_8MMA_AtomIJNS4_4SM904GMMA30MMA_64x64x32_F32E5M2E5M2_SS_TNILNSP_7ScaleInE1ELSR_1EEEEEENS4_6LayoutINS5_IJSC_SD_SD_EEENS5_IJSD_NSA_ILi0EEESW_EEEEENS5_IJNS4_10UnderscoreESZ_SZ_EEEEENS4_23SM90_TMA_LOAD_MULTICASTENS4_14ComposedLayoutINS4_7SwizzleILi2ELi4ELi3EEENS4_18smem_ptr_flag_bitsILi8EEENSU_INS5_IJNSA_ILi8EEESI_EEENS5_IJSI_SD_EEEEEEEvNS4_8identityES12_S1C_vS1D_EENS_8epilogue10collective6detail29Sm90TmaWarpSpecializedAdapterINS1G_15DefaultEpilogueISK_SL_SL_NS1F_6thread17LinearCombinationISK_Li1EffLNS1K_9ScaleType4KindE0ELNS_15FloatRoundStyleE2ESK_EENS1_15EpilogueDefaultEEEEEvvEEEEvNT_6ParamsE)
        /*05f8*/ 	.short	0x0210
        /*05fa*/ 	.short	0x0470


	//----- nvinfo : EIATTR_SW_WAR
	.align		4
.L_36:
        /*05fc*/ 	.byte	0x04, 0x36
        /*05fe*/ 	.short	(.L_38 - .L_37)
.L_37:
        /*0600*/ 	.word	0x00000008
.L_38:


//--------------------- .nv.callgraph             --------------------------
	.section	.nv.callgraph,"",@"SHT_CUDA_CALLGRAPH"
	.align	4
	.sectionentsize	8
	.align		4
        /*0000*/ 	.word	0x00000000
	.align		4
        /*0004*/ 	.word	0xffffffff
	.align		4
        /*0008*/ 	.word	0x00000000
	.align		4
        /*000c*/ 	.word	0xfffffffe
	.align		4
        /*0010*/ 	.word	0x00000000
	.align		4
        /*0014*/ 	.word	0xfffffffd
	.align		4
        /*0018*/ 	.word	0x00000000
	.align		4
        /*001c*/ 	.word	0xfffffffc


//--------------------- .nv.constant4             --------------------------
	.section	.nv.constant4,"a",@progbits
	.align	8
	.align		8
.nv.constant4:
        /*0000*/ 	.dword	_ZN40_INTERNAL_72d06025_4_k_cu_aa031935_290634cuda3std3__45__cpo5beginE
	.align		8
        /*0008*/ 	.dword	_ZN40_INTERNAL_72d06025_4_k_cu_aa031935_290634cuda3std3__45__cpo3endE
	.align		8
        /*0010*/ 	.dword	_ZN40_INTERNAL_72d06025_4_k_cu_aa031935_290634cuda3std3__45__cpo6cbeginE
	.align		8
        /*0018*/ 	.dword	_ZN40_INTERNAL_72d06025_4_k_cu_aa031935_290634cuda3std3__45__cpo4cendE
	.align		8
        /*0020*/ 	.dword	_ZN40_INTERNAL_72d06025_4_k_cu_aa031935_290634cuda3std3__442_GLOBAL__N__72d06025_4_k_cu_aa031935_290636ignoreE
	.align		8
        /*0028*/ 	.dword	_ZN40_INTERNAL_72d06025_4_k_cu_aa031935_290634cuda3std3__419piecewise_constructE
	.align		8
        /*0030*/ 	.dword	_ZN40_INTERNAL_72d06025_4_k_cu_aa031935_290634cuda3std3__48in_placeE
	.align		8
        /*0038*/ 	.dword	_ZN40_INTERNAL_72d06025_4_k_cu_aa031935_290634cuda3std6ranges3__45__cpo4swapE
	.align		8
        /*0040*/ 	.dword	_ZN40_INTERNAL_72d06025_4_k_cu_aa031935_290634cuda3std6ranges3__45__cpo9iter_moveE
	.align		8
        /*0048*/ 	.dword	_ZN40_INTERNAL_72d06025_4_k_cu_aa031935_290634cute7productE
	.align		8
        /*0050*/ 	.dword	_ZN40_INTERNAL_72d06025_4_k_cu_aa031935_290634cute1_E


//--------------------- .text._ZN7cutlass13device_kernelINS_4gemm6kernel13GemmUniversalIN4cute5tupleIJiiiiEEENS1_10collective13CollectiveMmaINS1_37MainloopSm90TmaGmmaWarpSpecializedFP8ILi18ENS5_IJNS4_1CILi4EEENSA_ILi2EEENSA_ILi1EEEEEENS1_35KernelTmaWarpSpecializedCooperativeEEENS5_IJNSA_ILi128EEENSA_ILi64EEESI_EEENS_12float_e5m2_tENS5_IJlSD_lEEESK_SL_NS4_8TiledMMAINS4_8MMA_AtomIJNS4_4SM904GMMA30MMA_64x64x32_F32E5M2E5M2_SS_TNILNSP_7ScaleInE1ELSR_1EEEEEENS4_6LayoutINS5_IJSC_SD_SD_EEENS5_IJSD_NSA_ILi0EEESW_EEEEENS5_IJNS4_10UnderscoreESZ_SZ_EEEEENS4_23SM90_TMA_LOAD_MULTICASTENS4_14ComposedLayoutINS4_7SwizzleILi2ELi4ELi3EEENS4_18smem_ptr_flag_bitsILi8EEENSU_INS5_IJNSA_ILi8EEESI_EEENS5_IJSI_SD_EEEEEEEvNS4_8identityES12_S1C_vS1D_EENS_8epilogue10collective6detail29Sm90TmaWarpSpecializedAdapterINS1G_15DefaultEpilogueISK_SL_SL_NS1F_6thread17LinearCombinationISK_Li1EffLNS1K_9ScaleType4KindE0ELNS_15FloatRoundStyleE2ESK_EENS1_15EpilogueDefaultEEEEEvvEEEEvNT_6ParamsE --------------------------
	.section	.text._ZN7cutlass13device_kernelINS_4gemm6kernel13GemmUniversalIN4cute5tupleIJiiiiEEENS1_10collective13CollectiveMmaINS1_37MainloopSm90TmaGmmaWarpSpecializedFP8ILi18ENS5_IJNS4_1CILi4EEENSA_ILi2EEENSA_ILi1EEEEEENS1_35KernelTmaWarpSpecializedCooperativeEEENS5_IJNSA_ILi128EEENSA_ILi64EEESI_EEENS_12float_e5m2_tENS5_IJlSD_lEEESK_SL_NS4_8TiledMMAINS4_8MMA_AtomIJNS4_4SM904GMMA30MMA_64x64x32_F32E5M2E5M2_SS_TNILNSP_7ScaleInE1ELSR_1EEEEEENS4_6LayoutINS5_IJSC_SD_SD_EEENS5_IJSD_NSA_ILi0EEESW_EEEEENS5_IJNS4_10UnderscoreESZ_SZ_EEEEENS4_23SM90_TMA_LOAD_MULTICASTENS4_14ComposedLayoutINS4_7SwizzleILi2ELi4ELi3EEENS4_18smem_ptr_flag_bitsILi8EEENSU_INS5_IJNSA_ILi8EEESI_EEENS5_IJSI_SD_EEEEEEEvNS4_8identityES12_S1C_vS1D_EENS_8epilogue10collective6detail29Sm90TmaWarpSpecializedAdapterINS1G_15DefaultEpilogueISK_SL_SL_NS1F_6thread17LinearCombinationISK_Li1EffLNS1K_9ScaleType4KindE0ELNS_15FloatRoundStyleE2ESK_EENS1_15EpilogueDefaultEEEEEvvEEEEvNT_6ParamsE,"ax",@progbits
	.align	128
.text._ZN7cutlass13device_kernelINS_4gemm6kernel13GemmUniversalIN4cute5tupleIJiiiiEEENS1_10collective13CollectiveMmaINS1_37MainloopSm90TmaGmmaWarpSpecializedFP8ILi18ENS5_IJNS4_1CILi4EEENSA_ILi2EEENSA_ILi1EEEEEENS1_35KernelTmaWarpSpecializedCooperativeEEENS5_IJNSA_ILi128EEENSA_ILi64EEESI_EEENS_12float_e5m2_tENS5_IJlSD_lEEESK_SL_NS4_8TiledMMAINS4_8MMA_AtomIJNS4_4SM904GMMA30MMA_64x64x32_F32E5M2E5M2_SS_TNILNSP_7ScaleInE1ELSR_1EEEEEENS4_6LayoutINS5_IJSC_SD_SD_EEENS5_IJSD_NSA_ILi0EEESW_EEEEENS5_IJNS4_10UnderscoreESZ_SZ_EEEEENS4_23SM90_TMA_LOAD_MULTICASTENS4_14ComposedLayoutINS4_7SwizzleILi2ELi4ELi3EEENS4_18smem_ptr_flag_bitsILi8EEENSU_INS5_IJNSA_ILi8EEESI_EEENS5_IJSI_SD_EEEEEEEvNS4_8identityES12_S1C_vS1D_EENS_8epilogue10collective6detail29Sm90TmaWarpSpecializedAdapterINS1G_15DefaultEpilogueISK_SL_SL_NS1F_6thread17LinearCombinationISK_Li1EffLNS1K_9ScaleType4KindE0ELNS_15FloatRoundStyleE2ESK_EENS1_15EpilogueDefaultEEEEEvvEEEEvNT_6ParamsE:
        .type           _ZN7cutlass13device_kernelINS_4gemm6kernel13GemmUniversalIN4cute5tupleIJiiiiEEENS1_10collective13CollectiveMmaINS1_37MainloopSm90TmaGmmaWarpSpecializedFP8ILi18ENS5_IJNS4_1CILi4EEENSA_ILi2EEENSA_ILi1EEEEEENS1_35KernelTmaWarpSpecializedCooperativeEEENS5_IJNSA_ILi128EEENSA_ILi64EEESI_EEENS_12float_e5m2_tENS5_IJlSD_lEEESK_SL_NS4_8TiledMMAINS4_8MMA_AtomIJNS4_4SM904GMMA30MMA_64x64x32_F32E5M2E5M2_SS_TNILNSP_7ScaleInE1ELSR_1EEEEEENS4_6LayoutINS5_IJSC_SD_SD_EEENS5_IJSD_NSA_ILi0EEESW_EEEEENS5_IJNS4_10UnderscoreESZ_SZ_EEEEENS4_23SM90_TMA_LOAD_MULTICASTENS4_14ComposedLayoutINS4_7SwizzleILi2ELi4ELi3EEENS4_18smem_ptr_flag_bitsILi8EEENSU_INS5_IJNSA_ILi8EEESI_EEENS5_IJSI_SD_EEEEEEEvNS4_8identityES12_S1C_vS1D_EENS_8epilogue10collective6detail29Sm90TmaWarpSpecializedAdapterINS1G_15DefaultEpilogueISK_SL_SL_NS1F_6thread17LinearCombinationISK_Li1EffLNS1K_9ScaleType4KindE0ELNS_15FloatRoundStyleE2ESK_EENS1_15EpilogueDefaultEEEEEvvEEEEvNT_6ParamsE,@function
        .size           _ZN7cutlass13device_kernelINS_4gemm6kernel13GemmUniversalIN4cute5tupleIJiiiiEEENS1_10collective13CollectiveMmaINS1_37MainloopSm90TmaGmmaWarpSpecializedFP8ILi18ENS5_IJNS4_1CILi4EEENSA_ILi2EEENSA_ILi1EEEEEENS1_35KernelTmaWarpSpecializedCooperativeEEENS5_IJNSA_ILi128EEENSA_ILi64EEESI_EEENS_12float_e5m2_tENS5_IJlSD_lEEESK_SL_NS4_8TiledMMAINS4_8MMA_AtomIJNS4_4SM904GMMA30MMA_64x64x32_F32E5M2E5M2_SS_TNILNSP_7ScaleInE1ELSR_1EEEEEENS4_6LayoutINS5_IJSC_SD_SD_EEENS5_IJSD_NSA_ILi0EEESW_EEEEENS5_IJNS4_10UnderscoreESZ_SZ_EEEEENS4_23SM90_TMA_LOAD_MULTICASTENS4_14ComposedLayoutINS4_7SwizzleILi2ELi4ELi3EEENS4_18smem_ptr_flag_bitsILi8EEENSU_INS5_IJNSA_ILi8EEESI_EEENS5_IJSI_SD_EEEEEEEvNS4_8identityES12_S1C_vS1D_EENS_8epilogue10collective6detail29Sm90TmaWarpSpecializedAdapterINS1G_15DefaultEpilogueISK_SL_SL_NS1F_6thread17LinearCombinationISK_Li1EffLNS1K_9ScaleType4KindE0ELNS_15FloatRoundStyleE2ESK_EENS1_15EpilogueDefaultEEEEEvvEEEEvNT_6ParamsE,(.L_x_171 - _ZN7cutlass13device_kernelINS_4gemm6kernel13GemmUniversalIN4cute5tupleIJiiiiEEENS1_10collective13CollectiveMmaINS1_37MainloopSm90TmaGmmaWarpSpecializedFP8ILi18ENS5_IJNS4_1CILi4EEENSA_ILi2EEENSA_ILi1EEEEEENS1_35KernelTmaWarpSpecializedCooperativeEEENS5_IJNSA_ILi128EEENSA_ILi64EEESI_EEENS_12float_e5m2_tENS5_IJlSD_lEEESK_SL_NS4_8TiledMMAINS4_8MMA_AtomIJNS4_4SM904GMMA30MMA_64x64x32_F32E5M2E5M2_SS_TNILNSP_7ScaleInE1ELSR_1EEEEEENS4_6LayoutINS5_IJSC_SD_SD_EEENS5_IJSD_NSA_ILi0EEESW_EEEEENS5_IJNS4_10UnderscoreESZ_SZ_EEEEENS4_23SM90_TMA_LOAD_MULTICASTENS4_14ComposedLayoutINS4_7SwizzleILi2ELi4ELi3EEENS4_18smem_ptr_flag_bitsILi8EEENSU_INS5_IJNSA_ILi8EEESI_EEENS5_IJSI_SD_EEEEEEEvNS4_8identityES12_S1C_vS1D_EENS_8epilogue10collective6detail29Sm90TmaWarpSpecializedAdapterINS1G_15DefaultEpilogueISK_SL_SL_NS1F_6thread17LinearCombinationISK_Li1EffLNS1K_9ScaleType4KindE0ELNS_15FloatRoundStyleE2ESK_EENS1_15EpilogueDefaultEEEEEvvEEEEvNT_6ParamsE)
        .other          _ZN7cutlass13device_kernelINS_4gemm6kernel13GemmUniversalIN4cute5tupleIJiiiiEEENS1_10collective13CollectiveMmaINS1_37MainloopSm90TmaGmmaWarpSpecializedFP8ILi18ENS5_IJNS4_1CILi4EEENSA_ILi2EEENSA_ILi1EEEEEENS1_35KernelTmaWarpSpecializedCooperativeEEENS5_IJNSA_ILi128EEENSA_ILi64EEESI_EEENS_12float_e5m2_tENS5_IJlSD_lEEESK_SL_NS4_8TiledMMAINS4_8MMA_AtomIJNS4_4SM904GMMA30MMA_64x64x32_F32E5M2E5M2_SS_TNILNSP_7ScaleInE1ELSR_1EEEEEENS4_6LayoutINS5_IJSC_SD_SD_EEENS5_IJSD_NSA_ILi0EEESW_EEEEENS5_IJNS4_10UnderscoreESZ_SZ_EEEEENS4_23SM90_TMA_LOAD_MULTICASTENS4_14ComposedLayoutINS4_7SwizzleILi2ELi4ELi3EEENS4_18smem_ptr_flag_bitsILi8EEENSU_INS5_IJNSA_ILi8EEESI_EEENS5_IJSI_SD_EEEEEEEvNS4_8identityES12_S1C_vS1D_EENS_8epilogue10collective6detail29Sm90TmaWarpSpecializedAdapterINS1G_15DefaultEpilogueISK_SL_SL_NS1F_6thread17LinearCombinationISK_Li1EffLNS1K_9ScaleType4KindE0ELNS_15FloatRoundStyleE2ESK_EENS1_15EpilogueDefaultEEEEEvvEEEEvNT_6ParamsE,@"STO_CUDA_ENTRY STV_DEFAULT"
_ZN7cutlass13device_kernelINS_4gemm6kernel13GemmUniversalIN4cute5tupleIJiiiiEEENS1_10collective13CollectiveMmaINS1_37MainloopSm90TmaGmmaWarpSpecializedFP8ILi18ENS5_IJNS4_1CILi4EEENSA_ILi2EEENSA_ILi1EEEEEENS1_35KernelTmaWarpSpecializedCooperativeEEENS5_IJNSA_ILi128EEENSA_ILi64EEESI_EEENS_12float_e5m2_tENS5_IJlSD_lEEESK_SL_NS4_8TiledMMAINS4_8MMA_AtomIJNS4_4SM904GMMA30MMA_64x64x32_F32E5M2E5M2_SS_TNILNSP_7ScaleInE1ELSR_1EEEEEENS4_6LayoutINS5_IJSC_SD_SD_EEENS5_IJSD_NSA_ILi0EEESW_EEEEENS5_IJNS4_10UnderscoreESZ_SZ_EEEEENS4_23SM90_TMA_LOAD_MULTICASTENS4_14ComposedLayoutINS4_7SwizzleILi2ELi4ELi3EEENS4_18smem_ptr_flag_bitsILi8EEENSU_INS5_IJNSA_ILi8EEESI_EEENS5_IJSI_SD_EEEEEEEvNS4_8identityES12_S1C_vS1D_EENS_8epilogue10collective6detail29Sm90TmaWarpSpecializedAdapterINS1G_15DefaultEpilogueISK_SL_SL_NS1F_6thread17LinearCombinationISK_Li1EffLNS1K_9ScaleType4KindE0ELNS_15FloatRoundStyleE2ESK_EENS1_15EpilogueDefaultEEEEEvvEEEEvNT_6ParamsE:
[----:B------:R-:W-:Y:S01]  /*0000*/  LDC R1, c[0x0][0x28] ;  /* 0x00000a00ff017b82 */ /* 0x000fe20000000800 */
[----:B------:R-:W0:Y:S01]  /*0010*/  S2R R0, SR_TID.X ;  /* 0x0000000000007919 */ /* 0x000e220000002100 */
[----:B------:R-:W-:Y:S01]  /*0020*/  ELECT P0, URZ, PT ;  /* 0x00000000003f782f */ /* 0x000fe20003800000 */
[----:B------:R-:W-:Y:S01]  /*0030*/  BSSY B0, `(.L_x_0) ;  /* 0x000000f000007945 */ /* 0x000fe20003800000 */
[--C-:B0-----:R-:W-:Y:S02]  /*0040*/  SHF.R.U32.HI R2, RZ, 0x5, R0.reuse ;  /* 0x00000005ff027819 */ /* 0x101fe40000011600 */
[----:B------:R-:W-:-:S03]  /*0050*/  SHF.R.U32.HI R3, RZ, 0x7, R0 ;  /* 0x00000007ff037819 */ /* 0x000fc60000011600 */
[----:B------:R-:W0:Y:S04]  /*0060*/  SHFL.IDX PT, R7, R2, RZ, 0x1f ;  /* 0x00001fff02077589 */ /* 0x000e2800000e0000 */
[----:B------:R1:W2:Y:S01]  /*0070*/  SHFL.IDX PT, R4, R3, RZ, 0x1f ;  /* 0x00001fff03047589 */ /* 0x0002a200000e0000 */
[----:B0-----:R-:W-:-:S13]  /*0080*/  ISETP.NE.OR P0, PT, R7, RZ, !P0 ;  /* 0x000000ff0700720c */ /* 0x001fda0004705670 */
[----:B-12---:R-:W-:Y:S05]  /*0090*/  @P0 BRA `(.L_x_1) ;  /* 0x0000000000200947 */ /* 0x006fea0003800000 */
[----:B------:R-:W-:Y:S02]  /*00a0*/  ULDC.64 UR4, c[0x0][0x198] ;  /* 0x0000660000047ab9 */ /* 0x000fe40000000a00 */
[----:B------:R-:W-:Y:S02]  /*00b0*/  UIADD3 UR6, UP0, UR4, 0xf0, URZ ;  /* 0x000000f004067890 */ /* 0x000fe4000ff1e03f */
[----:B------:R-:W-:Y:S02]  /*00c0*/  UIADD3 UR4, UP1, UR4, 0x1f0, URZ ;  /* 0x000001f004047890 */ /* 0x000fe4000ff3e03f */
[----:B------:R-:W-:Y:S02]  /*00d0*/  UIADD3.X UR7, URZ, UR5, URZ, UP0, !UPT ;  /* 0x000000053f077290 */ /* 0x000fe400087fe43f */
[----:B------:R-:W-:-:S07]  /*00e0*/  UIADD3.X UR5, URZ, UR5, URZ, UP1, !UPT ;  /* 0x000000053f057290 */ /* 0x000fce0008ffe43f */
[----:B------:R0:W-:Y:S02]  /*00f0*/  UTMACCTL.PF [UR6] ;  /* 0x00000000060079b9 */ /* 0x0001e40008040000 */
[----:B------:R0:W-:Y:S02]  /*0100*/  UTMACCTL.PF [UR4] ;  /* 0x00000000040079b9 */ /* 0x0001e40008040000 */
[----:B0-----:R-:W-:Y:S01]  /*0110*/  NOP ;  /* 0x0000000000007918 */ /* 0x001fe20000000000 */
.L_x_1:
[----:B------:R-:W-:Y:S05]  /*0120*/  BSYNC B0 ;  /* 0x0000000000007941 */ /* 0x000fea0003800000 */
.L_x_0:
[----:B------:R-:W0:Y:S02]  /*0130*/  SHFL.IDX PT, R3, R2, RZ, 0x1f ;  /* 0x00001fff02037589 */ /* 0x000e2400000e0000 */
[----:B0-----:R-:W-:-:S13]  /*0140*/  ISETP.NE.AND P0, PT, R3, RZ, PT ;  /* 0x000000ff0300720c */ /* 0x001fda0003f05270 */
[----:B------:R-:W-:Y:S05]  /*0150*/  @P0 BRA `(.L_x_2) ;  /* 0x0000000000d40947 */ /* 0x000fea0003800000 */
[----:B------:R-:W-:Y:S01]  /*0160*/  ELECT P0, URZ, PT ;  /* 0x00000000003f782f */ /* 0x000fe20003800000 */
[----:B------:R-:W-:-:S12]  /*0170*/  BSSY B0, `(.L_x_2) ;  /* 0x0000033000007945 */ /* 0x000fd80003800000 */
[----:B------:R-:W-:Y:S05]  /*0180*/  @!P0 BRA `(.L_x_3) ;  /* 0x0000000000c48947 */ /* 0x000fea0003800000 */
[----:B------:R-:W0:Y:S01]  /*0190*/  S2UR UR8, SR_CgaCtaId ;  /* 0x00000000000879c3 */ /* 0x000e220000008800 */
[----:B------:R-:W-:Y:S01]  /*01a0*/  UMOV UR4, 0x400 ;  /* 0x0000040000047882 */ /* 0x000fe20000000000 */
[----:B------:R-:W-:Y:S01]  /*01b0*/  UMOV UR5, 0x1 ;  /* 0x0000000100057882 */ /* 0x000fe20000000000 */
[----:B------:R-:W-:Y:S02]  /*01c0*/  UMOV UR6, 0xa ;  /* 0x0000000a00067882 */ /* 0x000fe40000000000 */
[----:B------:R-:W-:-:S04]  /*01d0*/  UIADD3 UR6, -UR6, 0x100000, URZ ;  /* 0x0010000006067890 */ /* 0x000fc8000fffe13f */
[----:B------:R-:W-:Y:S02]  /*01e0*/  USHF.L.U32 UR7, UR6, 0xb, URZ ;  /* 0x0000000b06077899 */ /* 0x000fe4000800063f */
[----:B------:R-:W-:Y:S02]  /*01f0*/  USHF.L.U32 UR6, UR6, 0x1, URZ ;  /* 0x0000000106067899 */ /* 0x000fe4000800063f */
[----:B0-----:R-:W-:Y:S02]  /*0200*/  ULEA UR8, UR8, UR4, 0x18 ;  /* 0x0000000408087291 */ /* 0x001fe4000f8ec03f */
[----:B------:R-:W-:-:S04]  /*0210*/  UIADD3 UR4, -UR5, 0x100000, URZ ;  /* 0x0010000005047890 */ /* 0x000fc8000fffe13f */
[----:B------:R-:W-:Y:S02]  /*0220*/  USHF.L.U32 UR5, UR4, 0xb, URZ ;  /* 0x0000000b04057899 */ /* 0x000fe4000800063f */
[----:B------:R-:W-:Y:S01]  /*0230*/  USHF.L.U32 UR4, UR4, 0x1, URZ ;  /* 0x0000000104047899 */ /* 0x000fe2000800063f */
[----:B------:R-:W0:Y:S11]  /*0240*/  FENCE.VIEW.ASYNC.S ;  /* 0x00000000000073c6 */ /* 0x000e360000000000 */
[----:B0-----:R0:W1:Y:S01]  /*0250*/  SYNCS.EXCH.64 URZ, [UR8], UR4 ;  /* 0x00000004083f75b2 */ /* 0x0010620008000100 */
[----:B------:R0:W2:Y:S01]  /*0260*/  SYNCS.EXCH.64 URZ, [UR8+0x90], UR6 ;  /* 0x00009006083f75b2 */ /* 0x0000a20008000100 */
[----:B------:R0:W3:Y:S01]  /*0270*/  SYNCS.EXCH.64 URZ, [UR8+0x8], UR4 ;  /* 0x00000804083f75b2 */ /* 0x0000e20008000100 */
[----:B------:R0:W4:Y:S01]  /*0280*/  SYNCS.EXCH.64 URZ, [UR8+0x98], UR6 ;  /* 0x00009806083f75b2 */ /* 0x0001220008000100 */
[----:B------:R0:W0:Y:S01]  /*0290*/  SYNCS.EXCH.64 URZ, [UR8+0x10], UR4 ;  /* 0x00001004083f75b2 */ /* 0x0000220008000100 */
        /* <DEDUP_REMOVED lines=31> */
[----:B-1234-:R-:W-:Y:S01]  /*0490*/  NOP ;  /* 0x0000000000007918 */ /* 0x01efe20000000000 */
.L_x_3:
[----:B0-----:R-:W-:Y:S05]  /*04a0*/  BSYNC B0 ;  /* 0x0000000000007941 */ /* 0x001fea0003800000 */
.L_x_2:
[----:B------:R-:W-:Y:S01]  /*04b0*/  SHF.R.S32.HI R5, RZ, 0x1f, R0 ;  /* 0x0000001fff057819 */ /* 0x000fe20000011400 */
[----:B------:R-:W0:Y:S01]  /*04c0*/  SHFL.IDX PT, R2, R2, RZ, 0x1f ;  /* 0x00001fff02027589 */ /* 0x000e2200000e0000 */
[----:B------:R-:W1:Y:S01]  /*04d0*/  S2UR UR8, SR_CTAID.X ;  /* 0x00000000000879c3 */ /* 0x000e620000002500 */
[----:B------:R-:W-:Y:S02]  /*04e0*/  ELECT P0, URZ, PT ;  /* 0x00000000003f782f */ /* 0x000fe40003800000 */
[----:B------:R-:W-:Y:S01]  /*04f0*/  LEA.HI R5, R5, R0, RZ, 0x7 ;  /* 0x0000000005057211 */ /* 0x000fe200078f38ff */
[----:B------:R-:W2:Y:S01]  /*0500*/  S2R R8, SR_CTAID.Y ;  /* 0x0000000000087919 */ /* 0x000ea20000002600 */
[----:B------:R-:W-:Y:S01]  /*0510*/  ULDC UR4, c[0x0][0x150] ;  /* 0x0000540000047ab9 */ /* 0x000fe20000000800 */
[----:B------:R-:W-:Y:S01]  /*0520*/  VIADD R16, R4, 0xffffffff ;  /* 0xffffffff04107836 */ /* 0x000fe20000000000 */
[----:B------:R-:W-:Y:S01]  /*0530*/  LOP3.LUT R5, R5, 0xffffff80, RZ, 0xc0, !PT ;  /* 0xffffff8005057812 */ /* 0x000fe200078ec0ff */
[----:B------:R-:W-:Y:S01]  /*0540*/  NOP ;  /* 0x0000000000007918 */ /* 0x000fe20000000000 */
[----:B------:R-:W3:Y:S01]  /*0550*/  LDC R12, c[0x0][0x144] ;  /* 0x00005100ff0c7b82 */ /* 0x000ee20000000800 */
[----:B------:R-:W-:Y:S01]  /*0560*/  NOP ;  /* 0x0000000000007918 */ /* 0x000fe20000000000 */
[----:B------:R-:W-:Y:S01]  /*0570*/  ISETP.GE.U32.AND P6, PT, R16, 0x2, PT ;  /* 0x000000021000780c */ /* 0x000fe20003fc6070 */
[----:B------:R-:W-:Y:S01]  /*0580*/  IMAD.IADD R5, R0, 0x1, -R5 ;  /* 0x0000000100057824 */ /* 0x000fe200078e0a05 */
[----:B------:R-:W-:-:S04]  /*0590*/  ISETP.NE.AND P3, PT, R4, RZ, PT ;  /* 0x000000ff0400720c */ /* 0x000fc80003f65270 */
[----:B------:R-:W-:Y:S01]  /*05a0*/  SHF.R.S32.HI R6, RZ, 0x1f, R5 ;  /* 0x0000001fff067819 */ /* 0x000fe20000011405 */
[----:B------:R-:W4:Y:S03]  /*05b0*/  LDC R13, c[0x0][0x140] ;  /* 0x00005000ff0d7b82 */ /* 0x000f260000000800 */
[----:B------:R-:W-:Y:S02]  /*05c0*/  LEA.HI R6, R6, R5, RZ, 0x3 ;  /* 0x0000000506067211 */ /* 0x000fe400078f18ff */
[----:B0-----:R-:W-:Y:S02]  /*05d0*/  ISETP.NE.OR P0, PT, R2, RZ, !P0 ;  /* 0x000000ff0200720c */ /* 0x001fe40004705670 */
[--C-:B------:R-:W-:Y:S02]  /*05e0*/  SHF.R.S32.HI R2, RZ, 0x3, R6.reuse ;  /* 0x00000003ff027819 */ /* 0x100fe40000011406 */
[----:B------:R-:W-:-:S02]  /*05f0*/  SHF.R.S32.HI R11, RZ, 0x1f, R6 ;  /* 0x0000001fff0b7819 */ /* 0x000fc40000011406 */
[----:B------:R-:W-:Y:S02]  /*0600*/  SHF.R.S32.HI R6, RZ, 0x1f, R3 ;  /* 0x0000001fff067819 */ /* 0x000fe40000011403 */
[----:B-1----:R-:W-:Y:S02]  /*0610*/  I2FP.F32.U32 R10, UR8 ;  /* 0x00000008000a7c45 */ /* 0x002fe40008201000 */
[----:B------:R-:W-:Y:S02]  /*0620*/  LEA.HI R11, R11, R2, RZ, 0x2 ;  /* 0x000000020b0b7211 */ /* 0x000fe400078f10ff */
[----:B------:R-:W-:Y:S01]  /*0630*/  LEA.HI R6, R6, R3, RZ, 0x2 ;  /* 0x0000000306067211 */ /* 0x000fe200078f10ff */
[----:B------:R-:W-:Y:S01]  /*0640*/  FMUL R10, R10, UR4 ;  /* 0x000000040a0a7c20 */ /* 0x000fe20008400000 */
[----:B------:R-:W-:Y:S01]  /*0650*/  LOP3.LUT R11, R11, 0xfffffffc, RZ, 0xc0, !PT ;  /* 0xfffffffc0b0b7812 */ /* 0x000fe200078ec0ff */
[----:B------:R-:W-:Y:S01]  /*0660*/  VOTEU.ALL UP0, P0 ;  /* 0x00000000003f7886 */ /* 0x000fe20000000000 */
[----:B------:R-:W-:Y:S01]  /*0670*/  LOP3.LUT R6, R6, 0x3ffffffc, RZ, 0xc0, !PT ;  /* 0x3ffffffc06067812 */ /* 0x000fe200078ec0ff */
[----:B------:R-:W-:Y:S01]  /*0680*/  ULDC UR4, c[0x0][0x154] ;  /* 0x0000550000047ab9 */ /* 0x000fe20000000800 */
[----:B----4-:R-:W-:Y:S01]  /*0690*/  ISETP.EQ.U32.AND P2, PT, R13, 0x1, PT ;  /* 0x000000010d00780c */ /* 0x010fe20003f42070 */
[----:B------:R-:W-:Y:S01]  /*06a0*/  IMAD.IADD R11, R2, 0x1, -R11 ;  /* 0x00000001020b7824 */ /* 0x000fe200078e0a0b */
[----:B------:R-:W0:Y:S01]  /*06b0*/  F2I.U32.TRUNC.NTZ R10, R10 ;  /* 0x0000000a000a7305 */ /* 0x000e22000020f000 */
[----:B------:R-:W-:Y:S01]  /*06c0*/  IMAD.IADD R6, R3, 0x1, -R6 ;  /* 0x0000000103067824 */ /* 0x000fe200078e0a06 */
[----:B--2---:R-:W-:Y:S01]  /*06d0*/  I2FP.F32.U32 R2, R8 ;  /* 0x0000000800027245 */ /* 0x004fe20000201000 */
[----:B------:R-:W1:Y:S01]  /*06e0*/  @!UP0 S2UR UR7, SR_CgaCtaId ;  /* 0x00000000000789c3 */ /* 0x000e620000008800 */
[----:B------:R-:W-:Y:S01]  /*06f0*/  @!UP0 UMOV UR6, 0x400 ;  /* 0x0000040000068882 */ /* 0x000fe20000000000 */
[----:B------:R-:W-:Y:S01]  /*0700*/  IMAD R6, R6, 0x4, R11 ;  /* 0x0000000406067824 */ /* 0x000fe200078e020b */
[----:B------:R-:W-:-:S04]  /*0710*/  VOTEU.ALL UP1, P0 ;  /* 0x00000000003f7886 */ /* 0x000fc80000020000 */
[----:B------:R-:W-:-:S04]  /*0720*/  SHF.R.S32.HI R3, RZ, 0x1f, R6 ;  /* 0x0000001fff037819 */ /* 0x000fc80000011406 */
[----:B------:R-:W-:Y:S01]  /*0730*/  LEA.HI R3, R3, R6, RZ, 0x2 ;  /* 0x0000000603037211 */ /* 0x000fe200078f10ff */
[----:B0-----:R-:W-:-:S03]  /*0740*/  IMAD.MOV R11, RZ, RZ, -R10 ;  /* 0x000000ffff0b7224 */ /* 0x001fc600078e0a0a */
[----:B------:R-:W-:Y:S01]  /*0750*/  LOP3.LUT R3, R3, 0xfffffffc, RZ, 0xc0, !PT ;  /* 0xfffffffc03037812 */ /* 0x000fe200078ec0ff */
[----:B---3--:R-:W-:Y:S02]  /*0760*/  IMAD R10, R12, R11, UR8 ;  /* 0x000000080c0a7e24 */ /* 0x008fe4000f8e020b */
[----:B------:R-:W-:Y:S01]  /*0770*/  FMUL R12, R2, UR4 ;  /* 0x00000004020c7c20 */ /* 0x000fe20008400000 */
[----:B------:R-:W0:Y:S01]  /*0780*/  LDC R11, c[0x0][0x148] ;  /* 0x00005200ff0b7b82 */ /* 0x000e220000000800 */
[----:B------:R-:W-:Y:S01]  /*0790*/  SHF.R.S32.HI R2, RZ, 0x1f, R7 ;  /* 0x0000001fff027819 */ /* 0x000fe20000011407 */
[----:B------:R-:W-:Y:S01]  /*07a0*/  IMAD.IADD R3, R6, 0x1, -R3 ;  /* 0x0000000106037824 */ /* 0x000fe200078e0a03 */
[----:B------:R-:W-:Y:S02]  /*07b0*/  UMOV UR4, 0x20 ;  /* 0x0000002000047882 */ /* 0x000fe40000000000 */
[----:B------:R-:W2:Y:S01]  /*07c0*/  F2I.U32.TRUNC.NTZ R12, R12 ;  /* 0x0000000c000c7305 */ /* 0x000ea2000020f000 */
[----:B------:R-:W-:Y:S01]  /*07d0*/  LEA.HI R2, R2, R7, RZ, 0x2 ;  /* 0x0000000702027211 */ /* 0x000fe200078f10ff */
[----:B------:R-:W-:-:S04]  /*07e0*/  @!UP0 UIADD3 UR4, -UR4, 0x100000, URZ ;  /* 0x0010000004048890 */ /* 0x000fc8000fffe13f */
[----:B------:R-:W-:Y:S02]  /*07f0*/  @!UP0 USHF.L.U32 UR5, UR4, 0xb, URZ ;  /* 0x0000000b04058899 */ /* 0x000fe4000800063f */
[----:B------:R-:W-:Y:S01]  /*0800*/  @!UP0 USHF.L.U32 UR4, UR4, 0x1, URZ ;  /* 0x0000000104048899 */ /* 0x000fe2000800063f */
[----:B------:R-:W-:Y:S01]  /*0810*/  ISETP.NE.AND P4, PT, R3, R10, PT ;  /* 0x0000000a0300720c */ /* 0x000fe20003f85270 */
[----:B------:R-:W-:Y:S01]  /*0820*/  IMAD.SHL.U32 R3, R6, 0x4, RZ ;  /* 0x0000000406037824 */ /* 0x000fe200078e00ff */
[----:B------:R-:W-:Y:S01]  /*0830*/  LOP3.LUT R2, R2, 0xfffffffc, RZ, 0xc0, !PT ;  /* 0xfffffffc02027812 */ /* 0x000fe200078ec0ff */
[----:B-1----:R-:W-:Y:S01]  /*0840*/  @!UP0 ULEA UR6, UR7, UR6, 0x18 ;  /* 0x0000000607068291 */ /* 0x002fe2000f8ec03f */
[----:B------:R-:W-:Y:S02]  /*0850*/  VOTEU.ALL UP0, P0 ;  /* 0x00000000003f7886 */ /* 0x000fe40000000000 */
[----:B------:R-:W-:Y:S01]  /*0860*/  LOP3.LUT R3, R6, 0xc, R3, 0x78, !PT ;  /* 0x0000000c06037812 */ /* 0x000fe200078e7803 */
[----:B------:R-:W-:Y:S01]  /*0870*/  IMAD.IADD R7, R7, 0x1, -R2 ;  /* 0x0000000107077824 */ /* 0x000fe200078e0a02 */
[----:B------:R-:W-:Y:S01]  /*0880*/  LOP3.LUT P0, RZ, R5, 0x7, RZ, 0xc0, !PT ;  /* 0x0000000705ff7812 */ /* 0x000fe2000780c0ff */
[----:B------:R-:W-:-:S02]  /*0890*/  IMAD.MOV.U32 R6, RZ, RZ, 0x1 ;  /* 0x00000001ff067424 */ /* 0x000fc400078e00ff */
[----:B--2---:R-:W-:Y:S02]  /*08a0*/  IMAD.MOV R20, RZ, RZ, -R12 ;  /* 0x000000ffff147224 */ /* 0x004fe400078e0a0c */
[----:B------:R-:W-:Y:S02]  /*08b0*/  @P4 SHF.R.S32.HI R2, RZ, 0x1f, R3 ;  /* 0x0000001fff024819 */ /* 0x000fe40000011403 */
[----:B------:R-:W-:Y:S01]  /*08c0*/  ISETP.NE.AND P1, PT, R7, 0x3, PT ;  /* 0x000000030700780c */ /* 0x000fe20003f25270 */
[----:B0-----:R-:W-:Y:S01]  /*08d0*/  IMAD R13, R11, R20, R8 ;  /* 0x000000140b0d7224 */ /* 0x001fe200078e0208 */
[----:B------:R-:W-:Y:S01]  /*08e0*/  @P4 LEA.HI R2, R2, R3, RZ, 0x2 ;  /* 0x0000000302024211 */ /* 0x000fe200078f10ff */
[----:B------:R-:W0:Y:S02]  /*08f0*/  FENCE.VIEW.ASYNC.S ;  /* 0x00000000000073c6 */ /* 0x000e240000000000 */
[----:B0-----:R0:W1:Y:S01]  /*0900*/  @!UP0 SYNCS.EXCH.64 URZ, [UR6+0x130], UR4 ;  /* 0x00013004063f85b2 */ /* 0x0010620008000100 */
[----:B------:R-:W-:-:S02]  /*0910*/  ISETP.EQ.OR P1, PT, R7, RZ, !P1 ;  /* 0x000000ff0700720c */ /* 0x000fc40004f22670 */
[----:B------:R-:W-:Y:S02]  /*0920*/  @P4 SHF.R.S32.HI R2, RZ, 0x2, R2 ;  /* 0x00000002ff024819 */ /* 0x000fe40000011402 */
[----:B------:R-:W-:Y:S02]  /*0930*/  ISETP.LT.U32.AND P0, PT, R3, 0x8, !P0 ;  /* 0x000000080300780c */ /* 0x000fe40004701070 */
[----:B------:R-:W-:Y:S02]  /*0940*/  @P4 ISETP.NE.AND P5, PT, R2, R13, PT ;  /* 0x0000000d0200420c */ /* 0x000fe40003fa5270 */
[----:B------:R-:W-:Y:S02]  /*0950*/  ISETP.EQ.AND P1, PT, R4, RZ, P1 ;  /* 0x000000ff0400720c */ /* 0x000fe40000f22270 */
[----:B------:R-:W-:Y:S02]  /*0960*/  SEL R5, RZ, 0x1, !P0 ;  /* 0x00000001ff057807 */ /* 0x000fe40004000000 */
[----:B------:R-:W-:-:S02]  /*0970*/  @P4 SEL R6, RZ, 0x1, P5 ;  /* 0x00000001ff064807 */ /* 0x000fc40002800000 */
[----:B------:R-:W-:Y:S01]  /*0980*/  SEL R2, RZ, 0x1, !P1 ;  /* 0x00000001ff027807 */ /* 0x000fe20004800000 */
[----:B------:R0:W2:Y:S01]  /*0990*/  @!UP1 SYNCS.EXCH.64 URZ, [UR6+0x138], UR4 ;  /* 0x00013804063f95b2 */ /* 0x0000a20008000100 */
[----:B------:R-:W-:Y:S01]  /*09a0*/  LOP3.LUT R6, R6, R5, RZ, 0xc0, !PT ;  /* 0x0000000506067212 */ /* 0x000fe200078ec0ff */
[----:B------:R-:W-:Y:S01]  /*09b0*/  NOP ;  /* 0x0000000000007918 */ /* 0x000fe20000000000 */
[----:B------:R-:W-:Y:S01]  /*09c0*/  SEL R2, R2, 0x2, P6 ;  /* 0x0000000202027807 */ /* 0x000fe20003000000 */
[----:B------:R-:W-:Y:S06]  /*09d0*/  @!P2 BRA `(.L_x_4) ;  /* 0x000000000008a947 */ /* 0x000fec0003800000 */
[----:B-12---:R-:W-:Y:S01]  /*09e0*/  UCGABAR_ARV ;  /* 0x00000000000079c7 */ /* 0x006fe20008000000 */
[----:B------:R-:W-:Y:S05]  /*09f0*/  BRA `(.L_x_5) ;  /* 0x0000000000047947 */ /* 0x000fea0003800000 */
.L_x_4:
[----:B-12---:R-:W-:Y:S01]  /*0a00*/  NOP ;  /* 0x0000000000007918 */ /* 0x006fe20000000000 */
.L_x_5:
[----:B------:R-:W1:Y:S01]  /*0a10*/  LDC R4, c[0x0][0x65c] ;  /* 0x00019700ff047b82 */ /* 0x000e620000000800 */
[----:B------:R-:W-:Y:S01]  /*0a20*/  IMAD.MOV.U32 R5, RZ, RZ, RZ ;  /* 0x000000ffff057224 */ /* 0x000fe200078e00ff */
[----:B-1----:R-:W-:Y:S01]  /*0a30*/  ISETP.NE.AND P4, PT, R4, 0x1, PT ;  /* 0x000000010400780c */ /* 0x002fe20003f85270 */
[----:B------:R-:W-:-:S12]  /*0a40*/  IMAD.U32 R4, RZ, RZ, UR8 ;  /* 0x00000008ff047e24 */ /* 0x000fd8000f8e00ff */
[----:B------:R-:W1:Y:S01]  /*0a50*/  @P4 LDC R15, c[0x0][0x10] ;  /* 0x00000400ff0f4b82 */ /* 0x000e620000000800 */
[----:B------:R-:W-:Y:S02]  /*0a60*/  @P4 IMAD.MOV.U32 R9, RZ, RZ, RZ ;  /* 0x000000ffff094224 */ /* 0x000fe400078e00ff */
[----:B------:R-:W-:-:S05]  /*0a70*/  @P4 IMAD.MOV.U32 R17, RZ, RZ, RZ ;  /* 0x000000ffff114224 */ /* 0x000fca00078e00ff */
[----:B------:R-:W2:Y:S01]  /*0a80*/  @!P4 LDC R13, c[0x0][0xc] ;  /* 0x00000300ff0dcb82 */ /* 0x000ea20000000800 */
[----:B-1----:R-:W-:-:S04]  /*0a90*/  @P4 IMAD.WIDE.U32 R14, R15, UR8, R8 ;  /* 0x000000080f0e4c25 */ /* 0x002fc8000f8e0008 */
[----:B--2---:R-:W-:-:S04]  /*0aa0*/  @!P4 IMAD.WIDE.U32 R12, R8, R13, R4 ;  /* 0x0000000d080cc225 */ /* 0x004fc800078e0004 */
[----:B------:R-:W-:Y:S02]  /*0ab0*/  @P4 IMAD.MOV.U32 R4, RZ, RZ, R14 ;  /* 0x000000ffff044224 */ /* 0x000fe400078e000e */
[----:B------:R-:W-:Y:S02]  /*0ac0*/  @P4 IMAD.IADD R5, R15, 0x1, R17 ;  /* 0x000000010f054824 */ /* 0x000fe400078e0211 */
[----:B------:R-:W-:Y:S02]  /*0ad0*/  @!P4 IMAD.MOV.U32 R4, RZ, RZ, R12 ;  /* 0x000000ffff04c224 */ /* 0x000fe400078e000c */
[----:B------:R-:W-:Y:S01]  /*0ae0*/  @!P4 IMAD.MOV.U32 R5, RZ, RZ, R13 ;  /* 0x000000ffff05c224 */ /* 0x000fe200078e000d */
[----:B------:R-:W-:Y:S06]  /*0af0*/  @!P2 BRA `(.L_x_6) ;  /* 0x00000000000ca947 */ /* 0x000fec0003800000 */
[----:B------:R-:W-:Y:S01]  /*0b00*/  UCGABAR_WAIT ;  /* 0x0000000000007dc7 */ /* 0x000fe20008000000 */
[----:B------:R-:W-:Y:S01]  /*0b10*/  CCTL.IVALL ;  /* 0x00000000ff00798f */ /* 0x000fe20002000000 */
[----:B------:R-:W-:Y:S05]  /*0b20*/  BRA `(.L_x_7) ;  /* 0x0000000000047947 */ /* 0x000fea0003800000 */
.L_x_6:
[----:B------:R-:W-:Y:S06]  /*0b30*/  BAR.SYNC.DEFER_BLOCKING 0x0 ;  /* 0x0000000000007b1d */ /* 0x000fec0000010000 */
.L_x_7:
[----:B------:R-:W-:Y:S05]  /*0b40*/  @!P3 BRA `(.L_x_8) ;  /* 0x0000004800f4b947 */ /* 0x000fea0003800000 */
[----:B------:R-:W-:-:S13]  /*0b50*/  ISETP.GT.U32.AND P0, PT, R16, 0x1, PT ;  /* 0x000000011000780c */ /* 0x000fda0003f04070 */
[----:B0-----:R-:W-:Y:S05]  /*0b60*/  @P0 EXIT ;  /* 0x000000000000094d */ /* 0x001fea0003800000 */
[----:B------:R-:W-:Y:S01]  /*0b70*/  ULDC.64 UR4, c[0x0][0x650] ;  /* 0x0001940000047ab9 */ /* 0x000fe20000000a00 */
[----:B------:R-:W-:Y:S01]  /*0b80*/  PRMT R14, RZ, 0x7610, R14 ;  /* 0x00007610ff0e7816 */ /* 0x000fe2000000000e */
[----:B------:R-:W-:Y:S01]  /*0b90*/  IMAD.MOV.U32 R71, RZ, RZ, -0x1 ;  /* 0xffffffffff477424 */ /* 0x000fe200078e00ff */
[----:B------:R-:W-:Y:S01]  /*0ba0*/  ISETP.GE.U32.AND P0, PT, R4, UR4, PT ;  /* 0x0000000404007c0c */ /* 0x000fe2000bf06070 */
[----:B------:R-:W-:Y:S02]  /*0bb0*/  IMAD.MOV.U32 R15, RZ, RZ, -0x1 ;  /* 0xffffffffff0f7424 */ /* 0x000fe400078e00ff */
[----:B------:R-:W-:Y:S01]  /*0bc0*/  IMAD.MOV.U32 R73, RZ, RZ, -0x1 ;  /* 0xffffffffff497424 */ /* 0x000fe200078e00ff */
[----:B------:R-:W-:-:S13]  /*0bd0*/  ISETP.GE.U32.AND.EX P0, PT, R5, UR5, PT, P0 ;  /* 0x0000000505007c0c */ /* 0x000fda000bf06100 */
[----:B------:R-:W-:Y:S05]  /*0be0*/  @P0 BRA `(.L_x_9) ;  /* 0x0000000400240947 */ /* 0x000fea0003800000 */
[----:B------:R-:W0:Y:S01]  /*0bf0*/  LDC.64 R22, c[0x0][0x628] ;  /* 0x00018a00ff167b82 */ /* 0x000e220000000a00 */
[----:B------:R-:W-:Y:S02]  /*0c00*/  IMAD.MOV.U32 R12, RZ, RZ, R4 ;  /* 0x000000ffff0c7224 */ /* 0x000fe400078e0004 */
[----:B------:R-:W-:-:S05]  /*0c10*/  IMAD.MOV.U32 R13, RZ, RZ, R5 ;  /* 0x000000ffff0d7224 */ /* 0x000fca00078e0005 */
[----:B------:R-:W1:Y:S08]  /*0c20*/  LDC R18, c[0x0][0x630] ;  /* 0x00018c00ff127b82 */ /* 0x000e700000000800 */
[----:B------:R-:W2:Y:S01]  /*0c30*/  LDC.64 R24, c[0x0][0x620] ;  /* 0x00018800ff187b82 */ /* 0x000ea20000000a00 */
[----:B0-----:R-:W-:-:S04]  /*0c40*/  ISETP.NE.U32.AND P0, PT, R22, RZ, PT ;  /* 0x000000ff1600720c */ /* 0x001fc80003f05070 */
[----:B------:R-:W-:-:S13]  /*0c50*/  ISETP.NE.AND.EX P0, PT, R23, RZ, PT, P0 ;  /* 0x000000ff1700720c */ /* 0x000fda0003f05300 */
[----:B-12---:R-:W-:Y:S05]  /*0c60*/  @!P0 BRA `(.L_x_10) ;  /* 0x0000000000288947 */ /* 0x006fea0003800000 */
[----:B------:R-:W0:Y:S02]  /*0c70*/  LDC R7, c[0x0][0x634] ;  /* 0x00018d00ff077b82 */ /* 0x000e240000000800 */
[----:B0-----:R-:W-:-:S05]  /*0c80*/  IADD3 R7, P0, R4, R7, RZ ;  /* 0x0000000704077210 */ /* 0x001fca0007f1e0ff */
[----:B------:R-:W-:-:S04]  /*0c90*/  IMAD.X R19, RZ, RZ, R5, P0 ;  /* 0x000000ffff137224 */ /* 0x000fc800000e0605 */
[----:B------:R-:W-:-:S04]  /*0ca0*/  IMAD.WIDE.U32 R12, R19, R22, RZ ;  /* 0x00000016130c7225 */ /* 0x000fc800078e00ff */
[----:B------:R-:W-:-:S04]  /*0cb0*/  IMAD.WIDE.U32 R14, P0, R7, R23, R12 ;  /* 0x00000017070e7225 */ /* 0x000fc8000780000c */
[----:B------:R-:W-:-:S04]  /*0cc0*/  IMAD.WIDE.U32 R12, R7, R22, RZ ;  /* 0x00000016070c7225 */ /* 0x000fc800078e00ff */
[----:B------:R-:W-:Y:S01]  /*0cd0*/  IMAD.X R17, RZ, RZ, RZ, P0 ;  /* 0x000000ffff117224 */ /* 0x000fe200000e06ff */
[----:B------:R-:W-:Y:S01]  /*0ce0*/  IADD3 RZ, P0, R13, R14, RZ ;  /* 0x0000000e0dff7210 */ /* 0x000fe20007f1e0ff */
[----:B------:R-:W-:-:S04]  /*0cf0*/  IMAD.MOV.U32 R16, RZ, RZ, R15 ;  /* 0x000000ffff107224 */ /* 0x000fc800078e000f */
[----:B------:R-:W-:-:S08]  /*0d00*/  IMAD.WIDE.U32.X R12, R19, R23, R16, P0 ;  /* 0x00000017130c7225 */ /* 0x000fd000000e0410 */
.L_x_10:
[----:B------:R-:W0:Y:S01]  /*0d10*/  LDC.64 R28, c[0x0][0x640] ;  /* 0x00019000ff1c7b82 */ /* 0x000e220000000a00 */
[--C-:B------:R-:W-:Y:S01]  /*0d20*/  SHF.R.U64 R73, R12, R18, R13.reuse ;  /* 0x000000120c497219 */ /* 0x100fe2000000120d */
[----:B------:R-:W-:Y:S01]  /*0d30*/  IMAD R27, R11, R20, R8 ;  /* 0x000000140b1b7224 */ /* 0x000fe200078e0208 */
[----:B------:R-:W-:Y:S01]  /*0d40*/  SHF.R.U32.HI R7, RZ, R18, R13 ;  /* 0x00000012ff077219 */ /* 0x000fe2000001160d */
[----:B------:R-:W-:Y:S01]  /*0d50*/  IMAD.MOV.U32 R23, RZ, RZ, 0x1 ;  /* 0x00000001ff177424 */ /* 0x000fe200078e00ff */
[----:B------:R-:W-:-:S03]  /*0d60*/  IADD3 R9, P0, RZ, -R73, RZ ;  /* 0x80000049ff097210 */ /* 0x000fc60007f1e0ff */
[----:B------:R-:W1:Y:S02]  /*0d70*/  LDC R22, c[0x0][0x618] ;  /* 0x00018600ff167b82 */ /* 0x000e640000000800 */
[----:B------:R-:W-:Y:S02]  /*0d80*/  IMAD.X R7, RZ, RZ, ~R7, P0 ;  /* 0x000000ffff077224 */ /* 0x000fe400000e0e07 */
[----:B------:R-:W-:-:S04]  /*0d90*/  IMAD.WIDE.U32 R12, R9, R24, R4 ;  /* 0x00000018090c7225 */ /* 0x000fc800078e0004 */
[----:B------:R-:W2:Y:S01]  /*0da0*/  LDC R18, c[0x0][0x608] ;  /* 0x00018200ff127b82 */ /* 0x000ea20000000800 */
[----:B------:R-:W-:Y:S02]  /*0db0*/  IMAD R14, R7, R24, RZ ;  /* 0x00000018070e7224 */ /* 0x000fe400078e02ff */
[----:B------:R-:W-:Y:S02]  /*0dc0*/  IMAD.MOV.U32 R7, RZ, RZ, -0x1 ;  /* 0xffffffffff077424 */ /* 0x000fe400078e00ff */
[----:B------:R-:W-:-:S03]  /*0dd0*/  IMAD R9, R9, R25, R14 ;  /* 0x0000001909097224 */ /* 0x000fc600078e020e */
[----:B------:R-:W3:Y:S01]  /*0de0*/  LDC R26, c[0x0][0x658] ;  /* 0x00019600ff1a7b82 */ /* 0x000ee20000000800 */
[----:B------:R-:W-:Y:S01]  /*0df0*/  IMAD.IADD R9, R13, 0x1, R9 ;  /* 0x000000010d097824 */ /* 0x000fe200078e0209 */
[----:B0-----:R-:W-:-:S04]  /*0e00*/  ISETP.NE.U32.AND P0, PT, R28, RZ, PT ;  /* 0x000000ff1c00720c */ /* 0x001fc80003f05070 */
[----:B------:R-:W-:Y:S02]  /*0e10*/  ISETP.NE.AND.EX P0, PT, R29, RZ, PT, P0 ;  /* 0x000000ff1d00720c */ /* 0x000fe40003f05300 */
[----:B------:R-:W0:Y:S01]  /*0e20*/  LDC R24, c[0x0][0x600] ;  /* 0x00018000ff187b82 */ /* 0x000e220000000800 */
[-CC-:B-1----:R-:W-:Y:S02]  /*0e30*/  SHF.R.U64 R16, R12, R22.reuse, R9.reuse ;  /* 0x000000160c107219 */ /* 0x182fe40000001209 */
[----:B------:R-:W-:-:S05]  /*0e40*/  SHF.R.U32.HI R9, RZ, R22, R9 ;  /* 0x00000016ff097219 */ /* 0x000fca0000011609 */
[----:B------:R-:W1:Y:S01]  /*0e50*/  LDC R19, c[0x0][0x648] ;  /* 0x00019200ff137b82 */ /* 0x000e620000000800 */
[-CC-:B--2---:R-:W-:Y:S02]  /*0e60*/  SHF.R.U64 R22, R16, R18.reuse, R9.reuse ;  /* 0x0000001210167219 */ /* 0x184fe40000001209 */
[----:B------:R-:W-:-:S05]  /*0e70*/  SHF.R.U32.HI R9, RZ, R18, R9 ;  /* 0x00000012ff097219 */ /* 0x000fca0000011609 */
[----:B------:R-:W2:Y:S01]  /*0e80*/  LDC R21, c[0x0][0x638] ;  /* 0x00018e00ff157b82 */ /* 0x000ea20000000800 */
[-CC-:B---3--:R-:W-:Y:S02]  /*0e90*/  SHF.R.U64 R18, R22, R26.reuse, R9.reuse ;  /* 0x0000001a16127219 */ /* 0x188fe40000001209 */
[-C--:B------:R-:W-:Y:S02]  /*0ea0*/  SHF.L.U32 R7, R7, R26.reuse, RZ ;  /* 0x0000001a07077219 */ /* 0x080fe400000006ff */
[----:B------:R-:W-:Y:S01]  /*0eb0*/  SHF.R.U32.HI R9, RZ, R26, R9 ;  /* 0x0000001aff097219 */ /* 0x000fe20000011609 */
[----:B------:R-:W-:Y:S01]  /*0ec0*/  IMAD.MOV.U32 R8, RZ, RZ, R18 ;  /* 0x000000ffff087224 */ /* 0x000fe200078e0012 */
[----:B------:R-:W-:Y:S01]  /*0ed0*/  LOP3.LUT R11, RZ, R7, RZ, 0x33, !PT ;  /* 0x00000007ff0b7212 */ /* 0x000fe200078e33ff */
[----:B------:R-:W3:Y:S01]  /*0ee0*/  LDC R25, c[0x0][0x610] ;  /* 0x00018400ff197b82 */ /* 0x000ee20000000800 */
[----:B------:R-:W-:Y:S05]  /*0ef0*/  @!P0 BRA `(.L_x_11) ;  /* 0x0000000000288947 */ /* 0x000fea0003800000 */
[----:B------:R-:W4:Y:S02]  /*0f00*/  LDC R7, c[0x0][0x64c] ;  /* 0x00019300ff077b82 */ /* 0x000f240000000800 */
[----:B----4-:R-:W-:-:S05]  /*0f10*/  IADD3 R7, P0, R18, R7, RZ ;  /* 0x0000000712077210 */ /* 0x010fca0007f1e0ff */
        /* <DEDUP_REMOVED lines=8> */
.L_x_11:
[----:B-1----:R-:W-:Y:S01]  /*0fa0*/  SHF.R.U64 R9, R8, R19, R9 ;  /* 0x0000001308097219 */ /* 0x002fe20000001209 */
[----:B------:R-:W-:Y:S01]  /*0fb0*/  IMAD.MOV.U32 R14, RZ, RZ, 0x1 ;  /* 0x00000001ff0e7424 */ /* 0x000fe200078e00ff */
[----:B------:R-:W-:Y:S01]  /*0fc0*/  LOP3.LUT R8, R22, R11, RZ, 0xc0, !PT ;  /* 0x0000000b16087212 */ /* 0x000fe200078ec0ff */
[----:B0-----:R-:W-:Y:S01]  /*0fd0*/  VIADD R11, R24, 0xffffffff ;  /* 0xffffffff180b7836 */ /* 0x001fe20000000000 */
[----:B------:R-:W-:Y:S01]  /*0fe0*/  SHF.L.U32 R7, R23, R26, RZ ;  /* 0x0000001a17077219 */ /* 0x000fe200000006ff */
[----:B------:R-:W-:Y:S01]  /*0ff0*/  IMAD.MOV R12, RZ, RZ, -R9 ;  /* 0x000000ffff0c7224 */ /* 0x000fe200078e0a09 */
[----:B------:R-:W-:Y:S02]  /*1000*/  SEL R10, R10, R27, !P4 ;  /* 0x0000001b0a0a7207 */ /* 0x000fe40006000000 */
[----:B------:R-:W-:Y:S01]  /*1010*/  LOP3.LUT R11, R16, R11, RZ, 0xc0, !PT ;  /* 0x0000000b100b7212 */ /* 0x000fe200078ec0ff */
[----:B------:R-:W-:Y:S02]  /*1020*/  IMAD R9, R7, R9, R8 ;  /* 0x0000000907097224 */ /* 0x000fe400078e0208 */
[----:B--2---:R-:W-:-:S02]  /*1030*/  IMAD R7, R12, R21, R18 ;  /* 0x000000150c077224 */ /* 0x004fc400078e0212 */
[----:B---3--:R-:W-:Y:S02]  /*1040*/  IMAD R10, R9, R25, R10 ;  /* 0x00000019090a7224 */ /* 0x008fe400078e020a */
[----:B------:R-:W-:-:S05]  /*1050*/  IMAD R7, R7, R24, R11 ;  /* 0x0000001807077224 */ /* 0x000fca00078e020b */
[----:B------:R-:W-:Y:S02]  /*1060*/  SEL R15, R7, R10, !P4 ;  /* 0x0000000a070f7207 */ /* 0x000fe40006000000 */
[----:B------:R-:W-:-:S07]  /*1070*/  SEL R71, R10, R7, !P4 ;  /* 0x000000070a477207 */ /* 0x000fce0006000000 */
.L_x_9:
[----:B------:R-:W-:-:S08]  /*1080*/  NOP ;  /* 0x0000000000007918 */ /* 0x000fd00000000000 */
[----:B------:R-:W0:Y:S02]  /*1090*/  USETMAXREG.TRY_ALLOC.CTAPOOL UP0, 0xe8 ;  /* 0x000000e8000079c8 */ /* 0x000e240008000600 */
[----:B0-----:R-:W-:-:S13]  /*10a0*/  PLOP3.LUT P0, PT, PT, PT, UP0, 0x80, 0x0 ;  /* 0x000000000000781c */ /* 0x001fda0003f0f008 */
[----:B------:R-:W-:Y:S05]  /*10b0*/  @!P0 BRA `(.L_x_9) ;  /* 0xfffffffc00f08947 */ /* 0x000fea000383ffff */
[----:B------:R-:W-:Y:S01]  /*10c0*/  ULDC.64 UR4, c[0x0][0x598] ;  /* 0x0001660000047ab9 */ /* 0x000fe20000000a00 */
[----:B------:R-:W-:Y:S01]  /*10d0*/  ULDC.64 UR16, c[0x0][0x208] ;  /* 0x0000820000107ab9 */ /* 0x000fe20000000a00 */
[----:B------:R-:W-:-:S04]  /*10e0*/  ISETP.NE.U32.AND P0, PT, RZ, UR4, PT ;  /* 0x00000004ff007c0c */ /* 0x000fc8000bf05070 */
[----:B------:R-:W-:-:S13]  /*10f0*/  ISETP.NE.AND.EX P0, PT, RZ, UR5, PT, P0 ;  /* 0x00000005ff007c0c */ /* 0x000fda000bf05300 */
[----:B------:R-:W-:Y:S05]  /*1100*/  @!P0 BRA `(.L_x_12) ;  /* 0x00000000001c8947 */ /* 0x000fea0003800000 */
[----:B------:R-:W0:Y:S02]  /*1110*/  LDC.64 R8, c[0x0][0x598] ;  /* 0x00016600ff087b82 */ /* 0x000e240000000a00 */
[----:B0-----:R-:W2:Y:S02]  /*1120*/  LDG.E.64 R8, desc[UR16][R8.64] ;  /* 0x0000001008087981 */ /* 0x001ea4000c1e1b00 */
[----:B--2---:R-:W-:-:S04]  /*1130*/  ISETP.NE.U32.AND P0, PT, R8, RZ, PT ;  /* 0x000000ff0800720c */ /* 0x004fc80003f05070 */
[----:B------:R-:W-:-:S13]  /*1140*/  ISETP.NE.AND.EX P0, PT, R9, RZ, PT, P0 ;  /* 0x000000ff0900720c */ /* 0x000fda0003f05300 */
[----:B------:R-:W-:Y:S05]  /*1150*/  @!P0 BRA `(.L_x_12) ;  /* 0x0000000000088947 */ /* 0x000fea0003800000 */
[----:B------:R0:W5:Y:S01]  /*1160*/  LD.E R7, desc[UR16][R8.64] ;  /* 0x0000001008077980 */ /* 0x000162000c101900 */
[----:B------:R-:W-:Y:S05]  /*1170*/  BRA `(.L_x_13) ;  /* 0x0000000000207947 */ /* 0x000fea0003800000 */
.L_x_12:
[----:B------:R-:W-:Y:S02]  /*1180*/  ULDC.64 UR4, c[0x0][0x588] ;  /* 0x0001620000047ab9 */ /* 0x000fe40000000a00 */
[----:B------:R-:W-:-:S04]  /*1190*/  ISETP.NE.U32.AND P0, PT, RZ, UR4, PT ;  /* 0x00000004ff007c0c */ /* 0x000fc8000bf05070 */
[----:B------:R-:W-:-:S13]  /*11a0*/  ISETP.NE.AND.EX P0, PT, RZ, UR5, PT, P0 ;  /* 0x00000005ff007c0c */ /* 0x000fda000bf05300 */
[----:B------:R-:W-:Y:S05]  /*11b0*/  @!P0 BRA `(.L_x_14) ;  /* 0x00000000000c8947 */ /* 0x000fea0003800000 */
[----:B------:R-:W0:Y:S02]  /*11c0*/  LDC.64 R8, c[0x0][0x588] ;  /* 0x00016200ff087b82 */ /* 0x000e240000000a00 */
[----:B0-----:R1:W5:Y:S01]  /*11d0*/  LDG.E R7, desc[UR16][R8.64] ;  /* 0x0000001008077981 */ /* 0x001362000c1e1900 */
[----:B------:R-:W-:Y:S05]  /*11e0*/  BRA `(.L_x_13) ;  /* 0x0000000000047947 */ /* 0x000fea0003800000 */
.L_x_14:
[----:B------:R-:W2:Y:S02]  /*11f0*/  LDC R7, c[0x0][0x580] ;  /* 0x00016000ff077b82 */ /* 0x000ea40000000800 */
.L_x_13:
[----:B------:R-:W-:Y:S02]  /*1200*/  ULDC.64 UR4, c[0x0][0x5a0] ;  /* 0x0001680000047ab9 */ /* 0x000fe40000000a00 */
[----:B------:R-:W-:-:S04]  /*1210*/  ISETP.NE.U32.AND P0, PT, RZ, UR4, PT ;  /* 0x00000004ff007c0c */ /* 0x000fc8000bf05070 */
[----:B------:R-:W-:-:S13]  /*1220*/  ISETP.NE.AND.EX P0, PT, RZ, UR5, PT, P0 ;  /* 0x00000005ff007c0c */ /* 0x000fda000bf05300 */
[----:B------:R-:W-:Y:S05]  /*1230*/  @!P0 BRA `(.L_x_15) ;  /* 0x00000000001c8947 */ /* 0x000fea0003800000 */
[----:B01----:R-:W0:Y:S02]  /*1240*/  LDC.64 R8, c[0x0][0x5a0] ;  /* 0x00016800ff087b82 */ /* 0x003e240000000a00 */
[----:B0-----:R-:W3:Y:S02]  /*1250*/  LDG.E.64 R8, desc[UR16][R8.64] ;  /* 0x0000001008087981 */ /* 0x001ee4000c1e1b00 */
[----:B---3--:R-:W-:-:S04]  /*1260*/  ISETP.NE.U32.AND P0, PT, R8, RZ, PT ;  /* 0x000000ff0800720c */ /* 0x008fc80003f05070 */
[----:B------:R-:W-:-:S13]  /*1270*/  ISETP.NE.AND.EX P0, PT, R9, RZ, PT, P0 ;  /* 0x000000ff0900720c */ /* 0x000fda0003f05300 */
[----:B------:R-:W-:Y:S05]  /*1280*/  @!P0 BRA `(.L_x_15) ;  /* 0x0000000000088947 */ /* 0x000fea0003800000 */
[----:B------:R0:W5:Y:S01]  /*1290*/  LD.E R12, desc[UR16][R8.64] ;  /* 0x00000010080c7980 */ /* 0x000162000c101900 */
[----:B------:R-:W-:Y:S05]  /*12a0*/  BRA `(.L_x_16) ;  /* 0x0000000000207947 */ /* 0x000fea0003800000 */
.L_x_15:
[----:B------:R-:W-:Y:S02]  /*12b0*/  ULDC.64 UR4, c[0x0][0x590] ;  /* 0x0001640000047ab9 */ /* 0x000fe40000000a00 */
[----:B------:R-:W-:-:S04]  /*12c0*/  ISETP.NE.U32.AND P0, PT, RZ, UR4, PT ;  /* 0x00000004ff007c0c */ /* 0x000fc8000bf05070 */
[----:B------:R-:W-:-:S13]  /*12d0*/  ISETP.NE.AND.EX P0, PT, RZ, UR5, PT, P0 ;  /* 0x00000005ff007c0c */ /* 0x000fda000bf05300 */
[----:B------:R-:W-:Y:S05]  /*12e0*/  @!P0 BRA `(.L_x_17) ;  /* 0x00000000000c8947 */ /* 0x000fea0003800000 */
[----:B------:R-:W3:Y:S02]  /*12f0*/  LDC.64 R12, c[0x0][0x590] ;  /* 0x00016400ff0c7b82 */ /* 0x000ee40000000a00 */
[----:B---3--:R3:W5:Y:S01]  /*1300*/  LDG.E R12, desc[UR16][R12.64] ;  /* 0x000000100c0c7981 */ /* 0x008762000c1e1900 */
[----:B------:R-:W-:Y:S05]  /*1310*/  BRA `(.L_x_16) ;  /* 0x0000000000047947 */ /* 0x000fea0003800000 */
.L_x_17:
[----:B------:R-:W4:Y:S02]  /*1320*/  LDC R12, c[0x0][0x584] ;  /* 0x00016100ff0c7b82 */ /* 0x000f240000000800 */
.L_x_16:
[----:B------:R-:W-:-:S13]  /*1330*/  LOP3.LUT P0, RZ, R14, 0xff, RZ, 0xc0, !PT ;  /* 0x000000ff0eff7812 */ /* 0x000fda000780c0ff */
[----:B------:R-:W-:Y:S05]  /*1340*/  @!P0 EXIT ;  /* 0x000000000000894d */ /* 0x000fea0003800000 */
[----:B------:R-:W-:Y:S01]  /*1350*/  ULDC UR4, c[0x0][0x28c] ;  /* 0x0000a30000047ab9 */ /* 0x000fe20000000800 */
[----:B------:R-:W-:Y:S01]  /*1360*/  LOP3.LUT R81, R2, 0x1, RZ, 0xfc, !PT ;  /* 0x0000000102517812 */ /* 0x000fe200078efcff */
[----:B------:R-:W-:-:S04]  /*1370*/  UIADD3 UR4, UR4, 0x3f, URZ ;  /* 0x0000003f04047890 */ /* 0x000fc8000fffe03f */
[----:B------:R-:W-:-:S04]  /*1380*/  USHF.R.S32.HI UR5, URZ, 0x1f, UR4 ;  /* 0x0000001f3f057899 */ /* 0x000fc80008011404 */
[----:B------:R-:W-:-:S03]  /*1390*/  ULEA.HI UR5, UR5, UR4, URZ, 0x6 ;  /* 0x0000000405057291 */ /* 0x000fc6000f8f303f */
[----:B------:R-:W-:Y:S01]  /*13a0*/  UMOV UR4, URZ ;  /* 0x0000003f00047c82 */ /* 0x000fe20008000000 */
[----:B------:R-:W-:-:S03]  /*13b0*/  USHF.R.S32.HI UR9, URZ, 0x6, UR5 ;  /* 0x000000063f097899 */ /* 0x000fc60008011405 */
[----:B------:R-:W-:-:S09]  /*13c0*/  UMOV UR5, URZ ;  /* 0x0000003f00057c82 */ /* 0x000fd20008000000 */
.L_x_108:
[----:B01----:R-:W-:Y:S01]  /*13d0*/  LOP3.LUT R8, R0, 0x80, RZ, 0xc0, !PT ;  /* 0x0000008000087812 */ /* 0x003fe200078ec0ff */
[----:B------:R-:W0:Y:S01]  /*13e0*/  S2UR UR13, SR_CgaCtaId ;  /* 0x00000000000d79c3 */ /* 0x000e220000008800 */
[----:B------:R-:W-:Y:S01]  /*13f0*/  UMOV UR12, 0x400 ;  /* 0x00000400000c7882 */ /* 0x000fe20000000000 */
[----:B------:R-:W-:Y:S01]  /*1400*/  UMOV UR6, URZ ;  /* 0x0000003f00067c82 */ /* 0x000fe20008000000 */
[----:B------:R-:W-:Y:S01]  /*1410*/  SHF.R.U32.HI R8, RZ, 0x7, R8 ;  /* 0x00000007ff087819 */ /* 0x000fe20000011608 */
[----:B------:R-:W-:Y:S01]  /*1420*/  UMOV UR7, URZ ;  /* 0x0000003f00077c82 */ /* 0x000fe20008000000 */
[----:B------:R-:W-:Y:S01]  /*1430*/  UMOV UR18, UR5 ;  /* 0x0000000500127c82 */ /* 0x000fe20008000000 */
[----:B------:R-:W-:Y:S01]  /*1440*/  CS2R R16, SRZ ;  /* 0x0000000000107805 */ /* 0x000fe2000001ff00 */
[----:B---3--:R-:W-:Y:S01]  /*1450*/  IMAD.MOV.U32 R13, RZ, RZ, RZ ;  /* 0x000000ffff0d7224 */ /* 0x008fe200078e00ff */
[----:B------:R-:W1:Y:S01]  /*1460*/  LDC R9, c[0x0][0x28c] ;  /* 0x0000a300ff097b82 */ /* 0x000e620000000800 */
[----:B------:R-:W3:Y:S01]  /*1470*/  SHFL.IDX PT, R8, R8, RZ, 0x1f ;  /* 0x00001fff08087589 */ /* 0x000ee200000e0000 */
[----:B------:R-:W-:-:S02]  /*1480*/  CS2R R18, SRZ ;  /* 0x0000000000127805 */ /* 0x000fc4000001ff00 */
[----:B------:R-:W-:Y:S02]  /*1490*/  CS2R R20, SRZ ;  /* 0x0000000000147805 */ /* 0x000fe4000001ff00 */
[----:B------:R-:W-:Y:S02]  /*14a0*/  CS2R R22, SRZ ;  /* 0x0000000000167805 */ /* 0x000fe4000001ff00 */
[----:B------:R-:W-:Y:S02]  /*14b0*/  CS2R R56, SRZ ;  /* 0x0000000000387805 */ /* 0x000fe4000001ff00 */
[----:B------:R-:W-:Y:S02]  /*14c0*/  CS2R R58, SRZ ;  /* 0x00000000003a7805 */ /* 0x000fe4000001ff00 */
[----:B------:R-:W-:Y:S02]  /*14d0*/  CS2R R60, SRZ ;  /* 0x00000000003c7805 */ /* 0x000fe4000001ff00 */
[----:B------:R-:W-:-:S02]  /*14e0*/  CS2R R62, SRZ ;  /* 0x00000000003e7805 */ /* 0x000fc4000001ff00 */
[----:B------:R-:W-:Y:S02]  /*14f0*/  CS2R R64, SRZ ;  /* 0x0000000000407805 */ /* 0x000fe4000001ff00 */
[----:B------:R-:W-:Y:S02]  /*1500*/  CS2R R66, SRZ ;  /* 0x0000000000427805 */ /* 0x000fe4000001ff00 */
[----:B------:R-:W-:Y:S01]  /*1510*/  CS2R R68, SRZ ;  /* 0x0000000000447805 */ /* 0x000fe2000001ff00 */
[----:B------:R-:W-:Y:S01]  /*1520*/  IMAD.MOV.U32 R70, RZ, RZ, RZ ;  /* 0x000000ffff467224 */ /* 0x000fe200078e00ff */
[----:B------:R-:W-:Y:S01]  /*1530*/  CS2R R74, SRZ ;  /* 0x00000000004a7805 */ /* 0x000fe2000001ff00 */
[----:B------:R-:W-:Y:S01]  /*1540*/  IMAD.MOV.U32 R72, RZ, RZ, RZ ;  /* 0x000000ffff487224 */ /* 0x000fe200078e00ff */
[----:B------:R-:W-:Y:S02]  /*1550*/  CS2R R76, SRZ ;  /* 0x00000000004c7805 */ /* 0x000fe4000001ff00 */
[----:B------:R-:W-:Y:S01]  /*1560*/  CS2R R78, SRZ ;  /* 0x00000000004e7805 */ /* 0x000fe2000001ff00 */
[----:B------:R-:W-:Y:S01]  /*1570*/  IMAD.MOV.U32 R80, RZ, RZ, RZ ;  /* 0x000000ffff507224 */ /* 0x000fe200078e00ff */
[----:B----4-:R-:W-:Y:S01]  /*1580*/  CS2R R24, SRZ ;  /* 0x0000000000187805 */ /* 0x010fe2000001ff00 */
[----:B------:R-:W-:Y:S01]  /*1590*/  IMAD.U32 R14, RZ, RZ, UR4 ;  /* 0x00000004ff0e7e24 */ /* 0x000fe2000f8e00ff */
[----:B------:R-:W-:-:S02]  /*15a0*/  CS2R R26, SRZ ;  /* 0x00000000001a7805 */ /* 0x000fc4000001ff00 */
[----:B------:R-:W-:Y:S02]  /*15b0*/  CS2R R28, SRZ ;  /* 0x00000000001c7805 */ /* 0x000fe4000001ff00 */
[----:B------:R-:W-:Y:S02]  /*15c0*/  CS2R R30, SRZ ;  /* 0x00000000001e7805 */ /* 0x000fe4000001ff00 */
[----:B------:R-:W-:Y:S02]  /*15d0*/  CS2R R32, SRZ ;  /* 0x0000000000207805 */ /* 0x000fe4000001ff00 */
[----:B-1----:R-:W-:Y:S02]  /*15e0*/  ISETP.GE.AND P0, PT, R9, 0x1, PT ;  /* 0x000000010900780c */ /* 0x002fe40003f06270 */
[----:B------:R-:W-:Y:S02]  /*15f0*/  CS2R R34, SRZ ;  /* 0x0000000000227805 */ /* 0x000fe4000001ff00 */
[----:B---3--:R-:W-:-:S02]  /*1600*/  R2UR UR8, R8 ;  /* 0x00000000080872ca */ /* 0x008fc400000e0000 */
        /* <DEDUP_REMOVED lines=8> */
[----:B------:R-:W-:Y:S02]  /*1690*/  CS2R R52, SRZ ;  /* 0x0000000000347805 */ /* 0x000fe4000001ff00 */
[----:B------:R-:W-:Y:S01]  /*16a0*/  CS2R R54, SRZ ;  /* 0x0000000000367805 */ /* 0x000fe2000001ff00 */
[----:B------:R-:W-:-:S04]  /*16b0*/  ULEA.HI UR10, UR8, UR8, URZ, 0x1 ;  /* 0x00000008080a7291 */ /* 0x000fc8000f8f083f */
[----:B------:R-:W-:Y:S02]  /*16c0*/  ULOP3.LUT UR11, UR10, 0xffffe, URZ, 0xc0, !UPT ;  /* 0x000ffffe0a0b7892 */ /* 0x000fe4000f8ec03f */
[----:B0-----:R-:W-:Y:S02]  /*16d0*/  ULEA UR10, UR13, UR12, 0x18 ;  /* 0x0000000c0d0a7291 */ /* 0x001fe4000f8ec03f */
[----:B------:R-:W-:-:S03]  /*16e0*/  UIADD3 UR11, UR8, -UR11, URZ ;  /* 0x8000000b080b7290 */ /* 0x000fc6000fffe03f */
[----:B------:R-:W-:Y:S01]  /*16f0*/  UMOV UR8, URZ ;  /* 0x0000003f00087c82 */ /* 0x000fe20008000000 */
[----:B------:R-:W-:-:S04]  /*1700*/  ULEA UR11, UR11, UR10, 0xc ;  /* 0x0000000a0b0b7291 */ /* 0x000fc8000f8e603f */
[----:B------:R-:W-:-:S04]  /*1710*/  UIADD3 UR11, UR11, 0x200, URZ ;  /* 0x000002000b0b7890 */ /* 0x000fc8000fffe03f */
[----:B------:R-:W-:-:S04]  /*1720*/  USHF.R.U32.HI UR11, URZ, 0x4, UR11 ;  /* 0x000000043f0b7899 */ /* 0x000fc8000801160b */
[----:B------:R-:W-:Y:S01]  /*1730*/  ULOP3.LUT UR11, UR11, 0x3fff, URZ, 0xc0, !UPT ;  /* 0x00003fff0b0b7892 */ /* 0x000fe2000f8ec03f */
[----:B------:R-:W-:Y:S11]  /*1740*/  @!P0 BRA `(.L_x_18) ;  /* 0x0000000400748947 */ /* 0x000ff60003800000 */
[----:B------:R-:W-:-:S13]  /*1750*/  ISETP.NE.AND P1, PT, R81, 0x3, PT ;  /* 0x000000035100780c */ /* 0x000fda0003f25270 */
[----:B------:R-:W-:Y:S05]  /*1760*/  @!P1 BRA `(.L_x_19) ;  /* 0x0000000000049947 */ /* 0x000fea0003800000 */
[----:B------:R-:W-:Y:S01]  /*1770*/  BPT.TRAP 0x1 ;  /* 0x000000040000795c */ /* 0x000fe20000300000 */
.L_x_19:
[----:B------:R-:W-:Y:S01]  /*1780*/  ULEA UR6, UR5, UR10, 0x3 ;  /* 0x0000000a05067291 */ /* 0x000fe2000f8e183f */
[----:B------:R-:W-:-:S05]  /*1790*/  IMAD.U32 R8, RZ, RZ, UR4 ;  /* 0x00000004ff087e24 */ /* 0x000fca000f8e00ff */
[----:B------:R-:W-:-:S04]  /*17a0*/  SHF.L.U32 R8, R8, 0x1f, RZ ;  /* 0x0000001f08087819 */ /* 0x000fc800000006ff */
[----:B------:R0:W1:Y:S01]  /*17b0*/  SYNCS.PHASECHK.TRANS64.TRYWAIT P0, [UR6], R8 ;  /* 0x00000008ff0075a7 */ /* 0x0000620008000146 */
[----:B------:R-:W-:Y:S05]  /*17c0*/  @!P1 BRA `(.L_x_20) ;  /* 0x0000000000049947 */ /* 0x000fea0003800000 */
[----:B------:R-:W-:Y:S01]  /*17d0*/  BPT.TRAP 0x1 ;  /* 0x000000040000795c */ /* 0x000fe20000300000 */
.L_x_20:
[----:B-1----:R-:W-:Y:S05]  /*17e0*/  @P0 BRA `(.L_x_21) ;  /* 0x0000000000080947 */ /* 0x002fea0003800000 */
[----:B------:R-:W1:Y:S02]  /*17f0*/  SYNCS.PHASECHK.TRANS64.TRYWAIT P0, [UR6], R8 ;  /* 0x00000008ff0075a7 */ /* 0x000e640008000146 */
[----:B-1----:R-:W-:Y:S05]  /*1800*/  @!P0 BRA `(.L_x_22) ;  /* 0x0000005c006c8947 */ /* 0x002fea0003800000 */
.L_x_21:
[----:B------:R-:W-:Y:S01]  /*1810*/  UIADD3 UR6, UR10, 0x24200, URZ ;  /* 0x000242000a067890 */ /* 0x000fe2000fffe03f */
[----:B------:R-:W-:Y:S01]  /*1820*/  WARPGROUP.ARRIVE ;  /* 0x00000000000079c5 */ /* 0x000fe20000000000 */
[----:B------:R-:W-:Y:S01]  /*1830*/  ULOP3.LUT UR12, UR11, 0x10000, URZ, 0xfc, !UPT ;  /* 0x000100000b0c7892 */ /* 0x000fe2000f8efc3f */
[----:B------:R-:W-:Y:S01]  /*1840*/  CS2R R16, SRZ ;  /* 0x0000000000107805 */ /* 0x000fe2000001ff00 */
[----:B------:R-:W-:Y:S01]  /*1850*/  USHF.R.U32.HI UR6, URZ, 0x4, UR6 ;  /* 0x000000043f067899 */ /* 0x000fe20008011606 */
[----:B------:R-:W-:Y:S01]  /*1860*/  IMAD.MOV.U32 R13, RZ, RZ, RZ ;  /* 0x000000ffff0d7224 */ /* 0x000fe200078e00ff */
[----:B------:R-:W-:Y:S01]  /*1870*/  ULEA UR12, UR5, UR12, 0x9 ;  /* 0x0000000c050c7291 */ /* 0x000fe2000f8e483f */
[----:B------:R-:W-:Y:S01]  /*1880*/  CS2R R18, SRZ ;  /* 0x0000000000127805 */ /* 0x000fe2000001ff00 */
[----:B------:R-:W-:Y:S01]  /*1890*/  ULOP3.LUT UR6, UR6, 0x3fff, URZ, 0xc0, !UPT ;  /* 0x00003fff06067892 */ /* 0x000fe2000f8ec03f */
[----:B------:R-:W-:Y:S01]  /*18a0*/  CS2R R20, SRZ ;  /* 0x0000000000147805 */ /* 0x000fe2000001ff00 */
[----:B------:R-:W-:Y:S01]  /*18b0*/  UMOV UR13, 0x80000020 ;  /* 0x80000020000d7882 */ /* 0x000fe20000000000 */
[----:B------:R-:W-:Y:S01]  /*18c0*/  UMOV UR15, 0x80000020 ;  /* 0x80000020000f7882 */ /* 0x000fe20000000000 */
[----:B------:R-:W-:Y:S01]  /*18d0*/  ULOP3.LUT UR6, UR6, 0x10000, URZ, 0xfc, !UPT ;  /* 0x0001000006067892 */ /* 0x000fe2000f8efc3f */
[----:B------:R-:W-:Y:S01]  /*18e0*/  CS2R R22, SRZ ;  /* 0x0000000000167805 */ /* 0x000fe2000001ff00 */
[----:B------:R-:W-:Y:S01]  /*18f0*/  ULDC UR7, c[0x0][0x50c] ;  /* 0x0001430000077ab9 */ /* 0x000fe20000000800 */
[----:B------:R-:W-:Y:S01]  /*1900*/  CS2R R56, SRZ ;  /* 0x0000000000387805 */ /* 0x000fe2000001ff00 */
[----:B------:R-:W-:Y:S01]  /*1910*/  ULEA UR14, UR5, UR6, 0x8 ;  /* 0x00000006050e7291 */ /* 0x000fe2000f8e403f */
[----:B------:R-:W-:Y:S01]  /*1920*/  CS2R R58, SRZ ;  /* 0x00000000003a7805 */ /* 0x000fe2000001ff00 */
[----:B------:R-:W-:Y:S01]  /*1930*/  UISETP.NE.AND UP0, UPT, UR7, 0x2, UPT ;  /* 0x000000020700788c */ /* 0x000fe2000bf05270 */
[----:B------:R-:W-:Y:S01]  /*1940*/  CS2R R60, SRZ ;  /* 0x00000000003c7805 */ /* 0x000fe2000001ff00 */
[----:B------:R-:W-:Y:S01]  /*1950*/  UMOV UR6, 0x2 ;  /* 0x0000000200067882 */ /* 0x000fe20000000000 */
[----:B------:R-:W-:Y:S01]  /*1960*/  CS2R R62, SRZ ;  /* 0x00000000003e7805 */ /* 0x000fe2000001ff00 */
[----:B------:R-:W-:Y:S01]  /*1970*/  USEL UR7, URZ, 0x1, UP0 ;  /* 0x000000013f077887 */ /* 0x000fe20008000000 */
[----:B------:R-:W-:-:S02]  /*1980*/  CS2R R64, SRZ ;  /* 0x0000000000407805 */ /* 0x000fc4000001ff00 */
[----:B------:R-:W-:Y:S01]  /*1990*/  CS2R R66, SRZ ;  /* 0x0000000000427805 */ /* 0x000fe2000001ff00 */
[----:B------:R-:W-:Y:S01]  /*19a0*/  QGMMA.64x64x32.F32.E5M2.E5M2 R24, gdesc[UR12], RZ, !UPT ;  /* 0x00e000000c1879f3 */ /* 0x000fe2000c7038ff */
[----:B------:R-:W-:Y:S01]  /*19b0*/  UIADD3 UR12, UR12, 0x2, URZ ;  /* 0x000000020c0c7890 */ /* 0x000fe2000fffe03f */
[----:B------:R-:W-:Y:S02]  /*19c0*/  CS2R R68, SRZ ;  /* 0x0000000000447805 */ /* 0x000fe4000001ff00 */
[----:B------:R-:W-:Y:S01]  /*19d0*/  ISETP.NE.AND P0, PT, RZ, UR7, PT ;  /* 0x00000007ff007c0c */ /* 0x000fe2000bf05270 */
[----:B------:R-:W-:Y:S01]  /*19e0*/  UIADD3 UR14, UR14, 0x2, URZ ;  /* 0x000000020e0e7890 */ /* 0x000fe2000fffe03f */
[----:B------:R-:W-:Y:S01]  /*19f0*/  IMAD.MOV.U32 R70, RZ, RZ, RZ ;  /* 0x000000ffff467224 */ /* 0x000fe200078e00ff */
[----:B------:R-:W-:Y:S01]  /*1a00*/  UMOV UR13, 0x80000020 ;  /* 0x80000020000d7882 */ /* 0x000fe20000000000 */
[----:B------:R-:W-:Y:S01]  /*1a10*/  UMOV UR15, 0x80000020 ;  /* 0x80000020000f7882 */ /* 0x000fe20000000000 */
[----:B------:R-:W-:Y:S01]  /*1a20*/  IMAD.MOV.U32 R72, RZ, RZ, RZ ;  /* 0x000000ffff487224 */ /* 0x000fe200078e00ff */
[----:B------:R-:W-:-:S02]  /*1a30*/  CS2R R74, SRZ ;  /* 0x00000000004a7805 */ /* 0x000fc4000001ff00 */
[----:B------:R-:W-:Y:S02]  /*1a40*/  CS2R R76, SRZ ;  /* 0x00000000004c7805 */ /* 0x000fe4000001ff00 */
[----:B------:R-:W-:Y:S01]  /*1a50*/  CS2R R78, SRZ ;  /* 0x00000000004e7805 */ /* 0x000fe2000001ff00 */
[----:B------:R-:W-:Y:S01]  /*1a60*/  IMAD.MOV.U32 R80, RZ, RZ, RZ ;  /* 0x000000ffff507224 */ /* 0x000fe200078e00ff */
[----:B------:R-:W-:Y:S01]  /*1a70*/  QGMMA.64x64x32.F32.E5M2.E5M2 R24, gdesc[UR12], R24, gsb0 ;  /* 0x00e000000c1879f3 */ /* 0x000fe20008003818 */
[----:B------:R-:W-:Y:S05]  /*1a80*/  @!P0 BRA `(.L_x_23) ;  /* 0x0000000000888947 */ /* 0x000fea0003800000 */
[----:B------:R-:W-:Y:S02]  /*1a90*/  WARPGROUP.DEPBAR.LE gsb0, 0x0 ;  /* 0x00008000000079c5 */ /* 0x000fe40000010000 */
[----:B------:R-:W-:-:S01]  /*1aa0*/  FADD R79, RZ, R24 ;  /* 0x00000018ff4f7221 */ /* 0x000fc20000000000 */
[----:B------:R-:W-:Y:S01]  /*1ab0*/  FADD R80, RZ, R25 ;  /* 0x00000019ff507221 */ /* 0x000fe20000000000 */
        /* <DEDUP_REMOVED lines=30> */
[----:B------:R-:W-:-:S06]  /*1ca0*/  UMOV UR6, URZ ;  /* 0x0000003f00067c82 */ /* 0x000fcc0008000000 */
.L_x_23:
[----:B------:R-:W-:-:S04]  /*1cb0*/  UIADD3 UR18, UR5, 0x1, URZ ;  /* 0x0000000105127890 */ /* 0x000fc8000fffe03f */
[----:B------:R-:W-:-:S04]  /*1cc0*/  UISETP.NE.AND UP0, UPT, UR18, 0x12, UPT ;  /* 0x000000121200788c */ /* 0x000fc8000bf05270 */
[----:B------:R-:W-:Y:S02]  /*1cd0*/  USEL UR8, URZ, 0x1, UP0 ;  /* 0x000000013f087887 */ /* 0x000fe40008000000 */
[----:B------:R-:W-:Y:S02]  /*1ce0*/  USEL UR18, UR18, URZ, UP0 ;  /* 0x0000003f12127287 */ /* 0x000fe40008000000 */
[----:B------:R-:W-:-:S06]  /*1cf0*/  ULOP3.LUT UR8, UR4, UR8, URZ, 0x3c, !UPT ;  /* 0x0000000804087292 */ /* 0x000fcc000f8e3c3f */
[----:B------:R-:W-:Y:S01]  /*1d00*/  IMAD.U32 R14, RZ, RZ, UR8 ;  /* 0x00000008ff0e7e24 */ /* 0x000fe2000f8e00ff */
[----:B------:R-:W-:-:S06]  /*1d10*/  UMOV UR8, 0x1 ;  /* 0x0000000100087882 */ /* 0x000fcc0000000000 */
.L_x_18:
[----:B------:R-:W-:-:S04]  /*1d20*/  UISETP.LT.AND UP0, UPT, UR9, 0x1, UPT ;  /* 0x000000010900788c */ /* 0x000fc8000bf01270 */
[----:B------:R-:W-:-:S04]  /*1d30*/  USEL UR12, UR9, 0x1, UP0 ;  /* 0x00000001090c7887 */ /* 0x000fc80008000000 */
[----:B------:R-:W-:-:S04]  /*1d40*/  UIADD3 UR12, UR9, -UR12, URZ ;  /* 0x8000000c090c7290 */ /* 0x000fc8000fffe03f */
[----:B------:R-:W-:-:S06]  /*1d50*/  UISETP.GE.AND UP0, UPT, UR12, 0x1, UPT ;  /* 0x000000010c00788c */ /* 0x000fcc000bf06270 */
[----:B------:R-:W-:-:S13]  /*1d60*/  PLOP3.LUT P0, PT, PT, PT, UP0, 0x80, 0x0 ;  /* 0x000000000000781c */ /* 0x000fda0003f0f008 */
[----:B------:R-:W-:Y:S05]  /*1d70*/  @!P0 BRA `(.L_x_24) ;  /* 0x0000000400888947 */ /* 0x000fea0003800000 */
[----:B01----:R-:W-:Y:S01]  /*1d80*/  IMAD.U32 R8, RZ, RZ, UR12 ;  /* 0x0000000cff087e24 */ /* 0x003fe2000f8e00ff */
[----:B------:R-:W-:Y:S01]  /*1d90*/  ULDC UR19, c[0x0][0x50c] ;  /* 0x0001430000137ab9 */ /* 0x000fe20000000800 */
[----:B------:R-:W-:-:S07]  /*1da0*/  IMAD.U32 R9, RZ, RZ, UR5 ;  /* 0x00000005ff097e24 */ /* 0x000fce000f8e00ff */
.L_x_32:
[----:B------:R-:W-:-:S13]  /*1db0*/  ISETP.NE.AND P1, PT, R81, 0x3, PT ;  /* 0x000000035100780c */ /* 0x000fda0003f25270 */
[----:B------:R-:W-:Y:S05]  /*1dc0*/  @!P1 BRA `(.L_x_25) ;  /* 0x0000000000049947 */ /* 0x000fea0003800000 */
[----:B------:R-:W-:Y:S01]  /*1dd0*/  BPT.TRAP 0x1 ;  /* 0x000000040000795c */ /* 0x000fe20000300000 */
.L_x_25:
[----:B------:R-:W0:Y:S01]  /*1de0*/  S2UR UR12, SR_CgaCtaId ;  /* 0x00000000000c79c3 */ /* 0x000e220000008800 */
[----:B------:R-:W-:Y:S01]  /*1df0*/  UMOV UR10, 0x400 ;  /* 0x00000400000a7882 */ /* 0x000fe20000000000 */
[----:B------:R-:W-:Y:S01]  /*1e00*/  SHF.L.U32 R10, R14, 0x1f, RZ ;  /* 0x0000001f0e0a7819 */ /* 0x000fe200000006ff */
[----:B0-----:R-:W-:-:S04]  /*1e10*/  ULEA UR10, UR12, UR10, 0x18 ;  /* 0x0000000a0c0a7291 */ /* 0x001fc8000f8ec03f */
[----:B------:R-:W-:-:S09]  /*1e20*/  ULEA UR12, UR18, UR10, 0x3 ;  /* 0x0000000a120c7291 */ /* 0x000fd2000f8e183f */
[----:B------:R0:W1:Y:S01]  /*1e30*/  SYNCS.PHASECHK.TRANS64.TRYWAIT P0, [UR12], R10 ;  /* 0x0000000aff0075a7 */ /* 0x000062000800014c */
[----:B------:R-:W-:Y:S05]  /*1e40*/  @!P1 BRA `(.L_x_26) ;  /* 0x0000000000049947 */ /* 0x000fea0003800000 */
[----:B------:R-:W-:Y:S01]  /*1e50*/  BPT.TRAP 0x1 ;  /* 0x000000040000795c */ /* 0x000fe20000300000 */
.L_x_26:
[----:B-1----:R-:W-:Y:S05]  /*1e60*/  @P0 BRA `(.L_x_27) ;  /* 0x0000000000080947 */ /* 0x002fea0003800000 */
[----:B------:R-:W1:Y:S02]  /*1e70*/  SYNCS.PHASECHK.TRANS64.TRYWAIT P0, [UR12], R10 ;  /* 0x0000000aff0075a7 */ /* 0x000e64000800014c */
[----:B-1----:R-:W-:Y:S05]  /*1e80*/  @!P0 BRA `(.L_x_28) ;  /* 0x0000005400e48947 */ /* 0x002fea0003800000 */
.L_x_27:
[----:B------:R-:W-:Y:S01]  /*1e90*/  UIADD3 UR12, UR10, 0x24200, URZ ;  /* 0x000242000a0c7890 */ /* 0x000fe2000fffe03f */
[----:B------:R-:W-:Y:S01]  /*1ea0*/  WARPGROUP.ARRIVE ;  /* 0x00000000000079c5 */ /* 0x000fe20000000000 */
[----:B------:R-:W-:Y:S02]  /*1eb0*/  UISETP.NE.AND UP0, UPT, UR7, URZ, UPT ;  /* 0x0000003f0700728c */ /* 0x000fe4000bf05270 */
[----:B------:R-:W-:Y:S02]  /*1ec0*/  USHF.R.U32.HI UR12, URZ, 0x4, UR12 ;  /* 0x000000043f0c7899 */ /* 0x000fe4000801160c */
[----:B------:R-:W-:Y:S02]  /*1ed0*/  USEL UR8, UR8, URZ, !UP0 ;  /* 0x0000003f08087287 */ /* 0x000fe4000c000000 */
[----:B------:R-:W-:Y:S02]  /*1ee0*/  ULOP3.LUT UR7, UR12, 0x3fff, URZ, 0xc0, !UPT ;  /* 0x00003fff0c077892 */ /* 0x000fe4000f8ec03f */
[----:B------:R-:W-:-:S02]  /*1ef0*/  ULOP3.LUT UR12, UR11, 0x10000, URZ, 0xfc, !UPT ;  /* 0x000100000b0c7892 */ /* 0x000fc4000f8efc3f */
[----:B------:R-:W-:Y:S02]  /*1f00*/  ULOP3.LUT UR7, UR7, 0x10000, URZ, 0xfc, !UPT ;  /* 0x0001000007077892 */ /* 0x000fe4000f8efc3f */
[----:B------:R-:W-:Y:S02]  /*1f10*/  UISETP.NE.U32.AND UP0, UPT, UR8, URZ, UPT ;  /* 0x0000003f0800728c */ /* 0x000fe4000bf05070 */
[----:B------:R-:W-:Y:S02]  /*1f20*/  ULEA UR12, UR18, UR12, 0x9 ;  /* 0x0000000c120c7291 */ /* 0x000fe4000f8e483f */
[----:B------:R-:W-:Y:S01]  /*1f30*/  ULEA UR14, UR18, UR7, 0x8 ;  /* 0x00000007120e7291 */ /* 0x000fe2000f8e403f */
[----:B------:R-:W-:Y:S01]  /*1f40*/  UMOV UR13, 0x80000020 ;  /* 0x80000020000d7882 */ /* 0x000fe20000000000 */
[----:B------:R-:W-:Y:S01]  /*1f50*/  UMOV UR15, 0x80000020 ;  /* 0x80000020000f7882 */ /* 0x000fe20000000000 */
[----:B------:R-:W-:-:S06]  /*1f60*/  UIADD3 UR6, UR6, 0x2, URZ ;  /* 0x0000000206067890 */ /* 0x000fcc000fffe03f */
[----:B------:R-:W-:Y:S01]  /*1f70*/  QGMMA.64x64x32.F32.E5M2.E5M2 R24, gdesc[UR12], R24, UP0 ;  /* 0x00e000000c1879f3 */ /* 0x000fe2000bf03818 */
[----:B------:R-:W-:Y:S02]  /*1f80*/  UIADD3 UR12, UR12, 0x2, URZ ;  /* 0x000000020c0c7890 */ /* 0x000fe4000fffe03f */
[----:B------:R-:W-:Y:S01]  /*1f90*/  UIADD3 UR14, UR14, 0x2, URZ ;  /* 0x000000020e0e7890 */ /* 0x000fe2000fffe03f */
[----:B------:R-:W-:Y:S01]  /*1fa0*/  UMOV UR13, 0x80000020 ;  /* 0x80000020000d7882 */ /* 0x000fe20000000000 */
[----:B------:R-:W-:Y:S01]  /*1fb0*/  UMOV UR15, 0x80000020 ;  /* 0x80000020000f7882 */ /* 0x000fe20000000000 */
[----:B------:R-:W-:-:S04]  /*1fc0*/  UISETP.NE.AND UP0, UPT, UR6, UR19, UPT ;  /* 0x000000130600728c */ /* 0x000fc8000bf05270 */
[----:B------:R-:W-:-:S06]  /*1fd0*/  USEL UR7, URZ, 0x1, UP0 ;  /* 0x000000013f077887 */ /* 0x000fcc0008000000 */
[----:B------:R-:W-:Y:S01]  /*1fe0*/  ISETP.NE.AND P0, PT, RZ, UR7, PT ;  /* 0x00000007ff007c0c */ /* 0x000fe2000bf05270 */
[----:B------:R-:W-:Y:S03]  /*1ff0*/  QGMMA.64x64x32.F32.E5M2.E5M2 R24, gdesc[UR12], R24, gsb0 ;  /* 0x00e000000c1879f3 */ /* 0x000fe60008003818 */
[----:B------:R-:W-:-:S09]  /*2000*/  WARPGROUP.DEPBAR.LE gsb0, 0x1 ;  /* 0x00008000000079c5 */ /* 0x000fd20000010100 */
[----:B------:R-:W-:Y:S05]  /*2010*/  @!P0 BRA `(.L_x_29) ;  /* 0x0000000000888947 */ /* 0x000fea0003800000 */
[----:B------:R-:W-:Y:S02]  /*2020*/  WARPGROUP.DEPBAR.LE gsb0, 0x0 ;  /* 0x00008000000079c5 */ /* 0x000fe40000010000 */
[----:B------:R-:W-:-:S01]  /*2030*/  FADD R79, R24, R79 ;  /* 0x0000004f184f7221 */ /* 0x000fc20000000000 */
[----:B------:R-:W-:Y:S01]  /*2040*/  FADD R80, R25, R80 ;  /* 0x0000005019507221 */ /* 0x000fe20000000000 */
        /* <DEDUP_REMOVED lines=30> */
[----:B------:R-:W-:-:S06]  /*2230*/  UMOV UR6, URZ ;  /* 0x0000003f00067c82 */ /* 0x000fcc0008000000 */
.L_x_29:
[----:B------:R-:W-:Y:S05]  /*2240*/  @!P1 BRA `(.L_x_30) ;  /* 0x0000000000049947 */ /* 0x000fea0003800000 */
[----:B------:R-:W-:Y:S01]  /*2250*/  BPT.TRAP 0x1 ;  /* 0x000000040000795c */ /* 0x000fe20000300000 */
.L_x_30:
[----:B------:R-:W-:-:S13]  /*2260*/  ISETP.NE.AND P0, PT, R6, RZ, PT ;  /* 0x000000ff0600720c */ /* 0x000fda0003f05270 */
[----:B01----:R-:W-:-:S05]  /*2270*/  @P0 LEA R10, R9, UR10, 0x3 ;  /* 0x0000000a090a0c11 */ /* 0x003fca000f8e18ff */
[----:B------:R-:W-:-:S05]  /*2280*/  @P0 VIADD R10, R10, 0x90 ;  /* 0x000000900a0a0836 */ /* 0x000fca0000000000 */
[----:B------:R-:W-:-:S04]  /*2290*/  @P0 PRMT R10, R3, 0x654, R10 ;  /* 0x00000654030a0816 */ /* 0x000fc8000000000a */
[----:B------:R0:W-:Y:S01]  /*22a0*/  @P0 SYNCS.ARRIVE.TRANS64.RED.A1T0 RZ, [R10+URZ], RZ ;  /* 0x000000ff0aff09a7 */ /* 0x0001e2000810043f */
[----:B------:R-:W-:-:S13]  /*22b0*/  ISETP.GT.U32.AND P0, PT, R2, 0x1, PT ;  /* 0x000000010200780c */ /* 0x000fda0003f04070 */
[----:B0-----:R-:W-:Y:S05]  /*22c0*/  @P0 BRA `(.L_x_31) ;  /* 0x0000000000040947 */ /* 0x001fea0003800000 */
[----:B------:R-:W-:Y:S01]  /*22d0*/  BPT.TRAP 0x1 ;  /* 0x000000040000795c */ /* 0x000fe20000300000 */
.L_x_31:
[----:B------:R-:W-:Y:S01]  /*22e0*/  UIADD3 UR18, UR18, 0x1, URZ ;  /* 0x0000000112127890 */ /* 0x000fe2000fffe03f */
[C---:B------:R-:W-:Y:S01]  /*22f0*/  ISETP.GT.AND P1, PT, R8.reuse, 0x1, PT ;  /* 0x000000010800780c */ /* 0x040fe20003f24270 */
[----:B------:R-:W-:Y:S02]  /*2300*/  VIADD R9, R9, 0x1 ;  /* 0x0000000109097836 */ /* 0x000fe40000000000 */
[----:B------:R-:W-:Y:S01]  /*2310*/  UISETP.NE.AND UP0, UPT, UR18, 0x12, UPT ;  /* 0x000000121200788c */ /* 0x000fe2000bf05270 */
[----:B------:R-:W-:Y:S02]  /*2320*/  VIADD R8, R8, 0xffffffff ;  /* 0xffffffff08087836 */ /* 0x000fe40000000000 */
[C---:B------:R-:W-:Y:S01]  /*2330*/  ISETP.NE.AND P0, PT, R9.reuse, 0x12, PT ;  /* 0x000000120900780c */ /* 0x040fe20003f05270 */
[----:B------:R-:W-:Y:S02]  /*2340*/  USEL UR8, URZ, 0x1, UP0 ;  /* 0x000000013f087887 */ /* 0x000fe40008000000 */
[----:B------:R-:W-:Y:S01]  /*2350*/  USEL UR18, UR18, URZ, UP0 ;  /* 0x0000003f12127287 */ /* 0x000fe20008000000 */
[----:B------:R-:W-:-:S03]  /*2360*/  SEL R9, R9, RZ, P0 ;  /* 0x000000ff09097207 */ /* 0x000fc60000000000 */
[----:B------:R-:W-:Y:S01]  /*2370*/  LOP3.LUT R14, R14, UR8, RZ, 0x3c, !PT ;  /* 0x000000080e0e7c12 */ /* 0x000fe2000f8e3cff */
[----:B------:R-:W-:Y:S01]  /*2380*/  UMOV UR8, 0x1 ;  /* 0x0000000100087882 */ /* 0x000fe20000000000 */
[----:B------:R-:W-:Y:S06]  /*2390*/  @P1 BRA `(.L_x_32) ;  /* 0xfffffff800841947 */ /* 0x000fec000383ffff */
.L_x_24:
[----:B------:R-:W-:Y:S01]  /*23a0*/  UISETP.NE.AND UP0, UPT, UR6, URZ, UPT ;  /* 0x0000003f0600728c */ /* 0x000fe2000bf05270 */
[----:B01----:R-:W0:Y:S03]  /*23b0*/  LDC R8, c[0x0][0x28c] ;  /* 0x0000a300ff087b82 */ /* 0x003e260000000800 */
[----:B------:R-:W-:-:S06]  /*23c0*/  USEL UR6, URZ, 0x1, !UP0 ;  /* 0x000000013f067887 */ /* 0x000fcc000c000000 */
[----:B------:R-:W-:Y:S02]  /*23d0*/  ISETP.NE.AND P0, PT, RZ, UR6, PT ;  /* 0x00000006ff007c0c */ /* 0x000fe4000bf05270 */
[----:B0-----:R-:W-:-:S11]  /*23e0*/  ISETP.GE.AND P1, PT, R8, 0x1, PT ;  /* 0x000000010800780c */ /* 0x001fd60003f26270 */
[----:B------:R-:W-:Y:S05]  /*23f0*/  @!P0 BRA `(.L_x_33) ;  /* 0x0000000000848947 */ /* 0x000fea0003800000 */
[----:B------:R-:W-:Y:S02]  /*2400*/  WARPGROUP.DEPBAR.LE gsb0, 0x0 ;  /* 0x00008000000079c5 */ /* 0x000fe40000010000 */
[----:B------:R-:W-:Y:S01]  /*2410*/  FADD R79, R24, R79 ;  /* 0x0000004f184f7221 */ /* 0x000fe20000000000 */
        /* <DEDUP_REMOVED lines=30> */
[----:B------:R-:W-:-:S07]  /*2600*/  FADD R16, R16, R55 ;  /* 0x0000003710107221 */ /* 0x000fce0000000000 */
.L_x_33:
[----:B------:R-:W-:Y:S02]  /*2610*/  WARPGROUP.DEPBAR.LE gsb0, 0x0 ;  /* 0x00008000000079c5 */ /* 0x000fe40000010000 */
[----:B------:R-:W-:Y:S05]  /*2620*/  @!P1 BRA `(.L_x_34) ;  /* 0x0000000000549947 */ /* 0x000fea0003800000 */
[----:B------:R-:W-:-:S13]  /*2630*/  ISETP.NE.AND P0, PT, R81, 0x3, PT ;  /* 0x000000035100780c */ /* 0x000fda0003f05270 */
[----:B------:R-:W-:Y:S05]  /*2640*/  @!P0 BRA `(.L_x_35) ;  /* 0x0000000000048947 */ /* 0x000fea0003800000 */
[----:B------:R-:W-:Y:S01]  /*2650*/  BPT.TRAP 0x1 ;  /* 0x000000040000795c */ /* 0x000fe20000300000 */
.L_x_35:
[----:B------:R-:W-:Y:S01]  /*2660*/  ISETP.NE.AND P0, PT, R6, RZ, PT ;  /* 0x000000ff0600720c */ /* 0x000fe20003f05270 */
[----:B------:R-:W-:Y:S01]  /*2670*/  BSSY B0, `(.L_x_36) ;  /* 0x000000e000007945 */ /* 0x000fe20003800000 */
[----:B------:R-:W-:-:S11]  /*2680*/  ISETP.GT.U32.AND P1, PT, R2, 0x1, PT ;  /* 0x000000010200780c */ /* 0x000fd60003f24070 */
[----:B------:R-:W-:Y:S05]  /*2690*/  @!P0 BRA `(.L_x_37) ;  /* 0x00000000002c8947 */ /* 0x000fea0003800000 */
[----:B------:R-:W-:-:S04]  /*26a0*/  UISETP.LT.AND UP0, UPT, UR9, 0x1, UPT ;  /* 0x000000010900788c */ /* 0x000fc8000bf01270 */
[----:B------:R-:W-:-:S04]  /*26b0*/  USEL UR8, UR9, 0x1, UP0 ;  /* 0x0000000109087887 */ /* 0x000fc80008000000 */
[----:B------:R-:W-:-:S04]  /*26c0*/  UIADD3 UR8, UR5, UR9, -UR8 ;  /* 0x0000000905087290 */ /* 0x000fc8000fffe808 */
[----:B------:R-:W-:-:S04]  /*26d0*/  UIMAD.WIDE.U32 UR6, UR8, 0x38e38e39, URZ ;  /* 0x38e38e39080678a5 */ /* 0x000fc8000f8e003f */
[----:B------:R-:W-:-:S04]  /*26e0*/  USHF.R.U32.HI UR6, URZ, 0x2, UR7 ;  /* 0x000000023f067899 */ /* 0x000fc80008011607 */
[----:B------:R-:W-:-:S04]  /*26f0*/  UIMAD UR8, UR6, -0x12, UR8 ;  /* 0xffffffee060878a4 */ /* 0x000fc8000f8e0208 */
[----:B------:R-:W-:-:S04]  /*2700*/  ULEA UR8, UR8, UR10, 0x3 ;  /* 0x0000000a08087291 */ /* 0x000fc8000f8e183f */
[----:B------:R-:W-:-:S06]  /*2710*/  UIADD3 UR8, UR8, 0x90, URZ ;  /* 0x0000009008087890 */ /* 0x000fcc000fffe03f */
[----:B------:R-:W-:-:S05]  /*2720*/  IMAD.U32 R8, RZ, RZ, UR8 ;  /* 0x00000008ff087e24 */ /* 0x000fca000f8e00ff */
[----:B------:R-:W-:-:S04]  /*2730*/  PRMT R8, R3, 0x654, R8 ;  /* 0x0000065403087816 */ /* 0x000fc80000000008 */
[----:B------:R0:W-:Y:S03]  /*2740*/  SYNCS.ARRIVE.TRANS64.RED.A1T0 RZ, [R8+URZ], RZ ;  /* 0x000000ff08ff79a7 */ /* 0x0001e6000810043f */
.L_x_37:
[----:B------:R-:W-:Y:S05]  /*2750*/  BSYNC B0 ;  /* 0x0000000000007941 */ /* 0x000fea0003800000 */
.L_x_36:
[----:B------:R-:W-:Y:S05]  /*2760*/  @P1 BRA `(.L_x_34) ;  /* 0x0000000000041947 */ /* 0x000fea0003800000 */
[----:B------:R-:W-:Y:S01]  /*2770*/  BPT.TRAP 0x1 ;  /* 0x000000040000795c */ /* 0x000fe20000300000 */
.L_x_34:
[----:B------:R-:W1:Y:S01]  /*2780*/  LDC R24, c[0x0][0x288] ;  /* 0x0000a200ff187b82 */ /* 0x000e620000000800 */
[C---:B------:R-:W-:Y:S01]  /*2790*/  LOP3.LUT R14, R0.reuse, 0x3, RZ, 0xc0, !PT ;  /* 0x00000003000e7812 */ /* 0x040fe200078ec0ff */
[----:B------:R-:W-:Y:S01]  /*27a0*/  IMAD.SHL.U32 R25, R15, 0x40, RZ ;  /* 0x000000400f197824 */ /* 0x000fe200078e00ff */
[--C-:B0-----:R-:W-:Y:S01]  /*27b0*/  SHF.R.U32.HI R8, RZ, 0x2, R0.reuse ;  /* 0x00000002ff087819 */ /* 0x101fe20000011600 */
[----:B------:R-:W-:Y:S01]  /*27c0*/  UIADD3 UR5, UR9, UR5, URZ ;  /* 0x0000000509057290 */ /* 0x000fe2000fffe03f */
[----:B------:R-:W-:Y:S01]  /*27d0*/  LOP3.LUT R10, R0, 0x60, RZ, 0xc0, !PT ;  /* 0x00000060000a7812 */ /* 0x000fe200078ec0ff */
[----:B------:R-:W-:Y:S01]  /*27e0*/  ULDC UR12, c[0x0][0x284] ;  /* 0x0000a100000c7ab9 */ /* 0x000fe20000000800 */
[----:B------:R-:W-:Y:S01]  /*27f0*/  SHF.R.U32.HI R11, RZ, 0x7, R0 ;  /* 0x00000007ff0b7819 */ /* 0x000fe20000011600 */
[----:B------:R-:W-:Y:S01]  /*2800*/  UISETP.GT.U32.AND UP0, UPT, UR5, 0x11, UPT ;  /* 0x000000110500788c */ /* 0x000fe2000bf04070 */
[----:B------:R-:W-:Y:S01]  /*2810*/  LOP3.LUT R9, R8, 0x7, RZ, 0xc0, !PT ;  /* 0x0000000708097812 */ /* 0x000fe200078ec0ff */
[----:B------:R-:W-:Y:S01]  /*2820*/  UISETP.GE.U32.AND UP1, UPT, UR9, 0x12, UPT ;  /* 0x000000120900788c */ /* 0x000fe2000bf26070 */
[----:B------:R-:W-:Y:S01]  /*2830*/  SHF.R.U32.HI R10, RZ, 0x1, R10 ;  /* 0x00000001ff0a7819 */ /* 0x000fe2000001160a */
[----:B------:R-:W-:Y:S01]  /*2840*/  UISETP.LT.U32.AND UP0, UPT, UR9, 0x12, UP0 ;  /* 0x000000120900788c */ /* 0x000fe20008701070 */
[----:B------:R-:W-:Y:S01]  /*2850*/  LOP3.LUT R8, R11, 0x1, RZ, 0xc0, !PT ;  /* 0x000000010b087812 */ /* 0x000fe200078ec0ff */
[----:B------:R-:W-:Y:S01]  /*2860*/  ULDC.64 UR10, c[0x0][0x5d0] ;  /* 0x00017400000a7ab9 */ /* 0x000fe20000000a00 */
[----:B------:R-:W-:Y:S01]  /*2870*/  IADD3 R27, RZ, -R10, -R9 ;  /* 0x8000000aff1b7210 */ /* 0x000fe20007ffe809 */
[----:B------:R-:W-:Y:S01]  /*2880*/  UIMAD.WIDE.U32 UR6, UR5, 0x38e38e39, URZ ;  /* 0x38e38e39050678a5 */ /* 0x000fe2000f8e003f */
[----:B------:R-:W-:Y:S01]  /*2890*/  SHF.R.S32.HI R32, RZ, 0x1f, R73 ;  /* 0x0000001fff207819 */ /* 0x000fe20000011449 */
[----:B------:R-:W-:Y:S01]  /*28a0*/  USEL UR8, URZ, 0x1, !UP0 ;  /* 0x000000013f087887 */ /* 0x000fe2000c000000 */
[C---:B------:R-:W-:Y:S01]  /*28b0*/  IMAD.SHL.U32 R26, R8.reuse, 0x40, RZ ;  /* 0x00000040081a7824 */ /* 0x040fe200078e00ff */
[----:B------:R-:W-:Y:S01]  /*28c0*/  USHF.R.U32.HI UR6, URZ, 0x2, UR7 ;  /* 0x000000023f067899 */ /* 0x000fe20008011607 */
[----:B------:R-:W-:Y:S01]  /*28d0*/  IMAD R27, R8, -0x40, R27 ;  /* 0xffffffc0081b7824 */ /* 0x000fe200078e021b */
[----:B------:R-:W-:Y:S01]  /*28e0*/  ULOP3.LUT UR4, UR4, UR8, URZ, 0x3c, !UPT ;  /* 0x0000000804047292 */ /* 0x000fe2000f8e3c3f */
[----:B------:R-:W-:Y:S01]  /*28f0*/  IMAD R8, R32, UR10, RZ ;  /* 0x0000000a20087c24 */ /* 0x000fe2000f8e02ff */
[----:B-1----:R-:W-:Y:S01]  /*2900*/  ISETP.GE.AND P0, PT, R25, R24, PT ;  /* 0x000000181900720c */ /* 0x002fe20003f06270 */
[----:B------:R-:W-:Y:S01]  /*2910*/  IMAD R28, R14, -0x2, R24 ;  /* 0xfffffffe0e1c7824 */ /* 0x000fe200078e0218 */
[----:B------:R-:W-:Y:S01]  /*2920*/  LOP3.LUT R11, R26, 0x40, R9, 0xe2, !PT ;  /* 0x000000401a0b7812 */ /* 0x000fe200078ee209 */
[C---:B------:R-:W-:Y:S01]  /*2930*/  IMAD.SHL.U32 R24, R71.reuse, 0x80, RZ ;  /* 0x0000008047187824 */ /* 0x040fe200078e00ff */
[----:B------:R-:W-:Y:S01]  /*2940*/  UIMAD UR5, UR6, -0x12, UR5 ;  /* 0xffffffee060578a4 */ /* 0x000fe2000f8e0205 */
[----:B------:R-:W-:Y:S01]  /*2950*/  IMAD.SHL.U32 R14, R0, 0x2, RZ ;  /* 0x00000002000e7824 */ /* 0x000fe200078e00ff */
[----:B------:R-:W-:Y:S01]  /*2960*/  @UP1 ULOP3.LUT UR4, UR4, 0x1, UR6, 0x78, !UPT ;  /* 0x0000000104041892 */ /* 0x000fe2000f8e7806 */
[----:B------:R-:W-:Y:S01]  /*2970*/  IMAD.WIDE R30, R71, 0x80, RZ ;  /* 0x00000080471e7825 */ /* 0x000fe200078e02ff */
[----:B------:R-:W-:-:S02]  /*2980*/  ISETP.GE.OR P0, PT, R24, UR12, P0 ;  /* 0x0000000c18007c0c */ /* 0x000fc40008706670 */
[----:B------:R-:W-:Y:S01]  /*2990*/  LOP3.LUT R14, R25, 0x6, R14, 0xf8, !PT ;  /* 0x00000006190e7812 */ /* 0x000fe200078ef80e */
[C---:B------:R-:W-:Y:S01]  /*29a0*/  IMAD R29, R73.reuse, UR11, R8 ;  /* 0x0000000b491d7c24 */ /* 0x040fe2000f8e0208 */
[----:B------:R-:W-:Y:S01]  /*29b0*/  IADD3 R27, -R24, UR12, R27 ;  /* 0x0000000c181b7c10 */ /* 0x000fe2000fffe11b */
[----:B------:R-:W-:Y:S01]  /*29c0*/  IMAD.IADD R28, R28, 0x1, -R25 ;  /* 0x000000011c1c7824 */ /* 0x000fe200078e0a19 */
[----:B------:R-:W-:Y:S01]  /*29d0*/  SHF.R.S32.HI R15, RZ, 0x1f, R14 ;  /* 0x0000001fff0f7819 */ /* 0x000fe2000001140e */
[----:B------:R-:W-:Y:S01]  /*29e0*/  IMAD.MOV.U32 R26, RZ, RZ, -0x1 ;  /* 0xffffffffff1a7424 */ /* 0x000fe200078e00ff */
[----:B------:R-:W-:Y:S01]  /*29f0*/  LOP3.LUT R33, R30, R11, R10, 0xfe, !PT ;  /* 0x0000000b1e217212 */ /* 0x000fe200078efe0a */
[----:B------:R-:W-:-:S04]  /*2a00*/  IMAD.WIDE.U32 R8, R73, UR10, R14 ;  /* 0x0000000a49087c25 */ /* 0x000fc8000f8e000e */
[----:B------:R-:W-:Y:S01]  /*2a10*/  IMAD.IADD R9, R9, 0x1, R29 ;  /* 0x0000000109097824 */ /* 0x000fe200078e021d */
[----:B------:R-:W-:Y:S06]  /*2a20*/  @P0 BRA `(.L_x_38) ;  /* 0x0000002400940947 */ /* 0x000fec0003800000 */
[----:B------:R-:W0:Y:S01]  /*2a30*/  LDC.64 R24, c[0x0][0x5c8] ;  /* 0x00017200ff187b82 */ /* 0x000e220000000a00 */
[----:B------:R-:W-:Y:S01]  /*2a40*/  ULDC.64 UR6, c[0x0][0x5c0] ;  /* 0x0001700000067ab9 */ /* 0x000fe20000000a00 */
[----:B------:R-:W-:Y:S01]  /*2a50*/  BSSY B0, `(.L_x_38) ;  /* 0x0000262000007945 */ /* 0x000fe20003800000 */
[-C--:B0-----:R-:W-:Y:S02]  /*2a60*/  IMAD R10, R31, R24.reuse, RZ ;  /* 0x000000181f0a7224 */ /* 0x081fe400078e02ff */
[----:B------:R-:W-:-:S04]  /*2a70*/  IMAD.WIDE.U32 R8, R33, R24, R8 ;  /* 0x0000001821087225 */ /* 0x000fc800078e0008 */
[----:B------:R-:W-:Y:S01]  /*2a80*/  IMAD R11, R33, R25, R10 ;  /* 0x00000019210b7224 */ /* 0x000fe200078e020a */
[----:B------:R-:W-:Y:S02]  /*2a90*/  LEA R10, P0, R24, R8, 0x3 ;  /* 0x00000008180a7211 */ /* 0x000fe400078018ff */
[----:B------:R-:W-:Y:S01]  /*2aa0*/  IADD3 R8, P1, R8, UR6, RZ ;  /* 0x0000000608087c10 */ /* 0x000fe2000ff3e0ff */
[----:B------:R-:W-:Y:S01]  /*2ab0*/  IMAD.IADD R9, R9, 0x1, R11 ;  /* 0x0000000109097824 */ /* 0x000fe200078e020b */
[----:B------:R-:W-:-:S04]  /*2ac0*/  IADD3 R10, P2, R10, UR6, RZ ;  /* 0x000000060a0a7c10 */ /* 0x000fc8000ff5e0ff */
[----:B------:R-:W-:Y:S02]  /*2ad0*/  LEA.HI.X R11, R24, R9, R25, 0x3, P0 ;  /* 0x00000009180b7211 */ /* 0x000fe400000f1c19 */
[----:B----45:R-:W-:Y:S02]  /*2ae0*/  FSETP.NEU.AND P0, PT, R12, RZ, PT ;  /* 0x000000ff0c00720b */ /* 0x030fe40003f0d000 */
[----:B------:R-:W-:Y:S02]  /*2af0*/  IADD3.X R9, R9, UR7, RZ, P1, !PT ;  /* 0x0000000709097c10 */ /* 0x000fe40008ffe4ff */
[----:B------:R-:W-:-:S09]  /*2b00*/  IADD3.X R11, R11, UR7, RZ, P2, !PT ;  /* 0x000000070b0b7c10 */ /* 0x000fd200097fe4ff */
[----:B------:R-:W-:Y:S05]  /*2b10*/  @!P0 BRA `(.L_x_39) ;  /* 0x0000001c00148947 */ /* 0x000fea0003800000 */
[----:B------:R-:W-:Y:S01]  /*2b20*/  ULDC.64 UR6, c[0x0][0x5b8] ;  /* 0x00016e0000067ab9 */ /* 0x000fe20000000a00 */
[----:B------:R-:W-:Y:S01]  /*2b30*/  ISETP.GE.AND P0, PT, R28, 0x1, PT ;  /* 0x000000011c00780c */ /* 0x000fe20003f06270 */
[----:B------:R-:W-:Y:S01]  /*2b40*/  IMAD R32, R32, UR6, RZ ;  /* 0x0000000620207c24 */ /* 0x000fe2000f8e02ff */
[----:B------:R-:W-:Y:S01]  /*2b50*/  ULDC.64 UR10, c[0x0][0x5a8] ;  /* 0x00016a00000a7ab9 */ /* 0x000fe20000000a00 */
[----:B------:R-:W-:Y:S01]  /*2b60*/  IMAD.WIDE.U32 R24, R73, UR6, R14 ;  /* 0x0000000649187c25 */ /* 0x000fe2000f8e000e */
[----:B------:R-:W-:Y:S01]  /*2b70*/  ISETP.LT.OR P3, PT, R27, 0x1, !P0 ;  /* 0x000000011b00780c */ /* 0x000fe20004761670 */
[----:B------:R-:W-:Y:S02]  /*2b80*/  BSSY B1, `(.L_x_40) ;  /* 0x000000c000017945 */ /* 0x000fe40003800000 */
[----:B------:R-:W-:Y:S01]  /*2b90*/  IMAD R73, R73, UR7, R32 ;  /* 0x0000000749497c24 */ /* 0x000fe2000f8e0220 */
[----:B------:R-:W-:Y:S02]  /*2ba0*/  ULDC.64 UR6, c[0x0][0x5b0] ;  /* 0x00016c0000067ab9 */ /* 0x000fe40000000a00 */
[----:B------:R-:W-:-:S02]  /*2bb0*/  IMAD R29, R31, UR6, RZ ;  /* 0x000000061f1d7c24 */ /* 0x000fc4000f8e02ff */
[----:B------:R-:W-:Y:S02]  /*2bc0*/  IMAD.IADD R25, R25, 0x1, R73 ;  /* 0x0000000119197824 */ /* 0x000fe400078e0249 */
[C---:B------:R-:W-:Y:S02]  /*2bd0*/  IMAD R29, R33.reuse, UR7, R29 ;  /* 0x00000007211d7c24 */ /* 0x040fe4000f8e021d */
[----:B------:R-:W-:-:S03]  /*2be0*/  IMAD.WIDE.U32 R14, R33, UR6, R24 ;  /* 0x00000006210e7c25 */ /* 0x000fc6000f8e0018 */
[----:B------:R-:W-:-:S04]  /*2bf0*/  IADD3 R14, P1, R14, UR10, RZ ;  /* 0x0000000a0e0e7c10 */ /* 0x000fc8000ff3e0ff */
[--C-:B------:R-:W-:Y:S02]  /*2c00*/  IADD3.X R15, R15, UR11, R29.reuse, P1, !PT ;  /* 0x0000000b0f0f7c10 */ /* 0x100fe40008ffe41d */
[----:B------:R-:W-:Y:S01]  /*2c10*/  PRMT R29, RZ, 0x7610, R29 ;  /* 0x00007610ff1d7816 */ /* 0x000fe2000000001d */
[----:B------:R-:W-:Y:S06]  /*2c20*/  @P3 BRA `(.L_x_41) ;  /* 0x0000000000043947 */ /* 0x000fec0003800000 */
[----:B------:R0:W5:Y:S02]  /*2c30*/  LDG.E.U8 R29, desc[UR16][R14.64] ;  /* 0x000000100e1d7981 */ /* 0x000164000c1e1100 */
.L_x_41:
[----:B------:R-:W-:Y:S05]  /*2c40*/  BSYNC B1 ;  /* 0x0000000000017941 */ /* 0x000fea0003800000 */
.L_x_40:
[----:B-----5:R-:W-:Y:S01]  /*2c50*/  LOP3.LUT R29, R29, 0xff, RZ, 0xc0, !PT ;  /* 0x000000ff1d1d7812 */ /* 0x020fe200078ec0ff */
[----:B------:R-:W-:Y:S01]  /*2c60*/  BSSY B1, `(.L_x_42) ;  /* 0x000000c000017945 */ /* 0x000fe20003800000 */
[----:B------:R-:W-:Y:S02]  /*2c70*/  ISETP.GE.AND P1, PT, R28, 0x2, PT ;  /* 0x000000021c00780c */ /* 0x000fe40003f26270 */
[----:B------:R-:W-:Y:S02]  /*2c80*/  F2FP.F16.E5M2.UNPACK_B R29, R29 ;  /* 0x0000001dff1d723e */ /* 0x000fe400020004ff */
[----:B------:R-:W-:-:S03]  /*2c90*/  ISETP.LT.OR P2, PT, R27, 0x1, !P1 ;  /* 0x000000011b00780c */ /* 0x000fc60004f41670 */
[----:B------:R-:W-:-:S05]  /*2ca0*/  HADD2.F32 R29, -RZ, R29.H0_H0 ;  /* 0x2000001dff1d7230 */ /* 0x000fca0000004100 */
[----:B------:R-:W-:Y:S01]  /*2cb0*/  FMUL R32, R29, R12 ;  /* 0x0000000c1d207220 */ /* 0x000fe20000400000 */
[----:B------:R-:W-:-:S03]  /*2cc0*/  PRMT R29, RZ, 0x7610, R29 ;  /* 0x00007610ff1d7816 */ /* 0x000fc6000000001d */
[----:B--2---:R-:W-:-:S05]  /*2cd0*/  FFMA R32, R79, R7, R32 ;  /* 0x000000074f207223 */ /* 0x004fca0000000020 */
[----:B------:R-:W-:-:S05]  /*2ce0*/  F2FP.SATFINITE.E5M2.F32.PACK_AB_MERGE_C R35, RZ, R32, RZ ;  /* 0x00000020ff23723e */ /* 0x000fca00048060ff */
[----:B------:R1:W-:Y:S01]  /*2cf0*/  @!P3 STG.E.U8 desc[UR16][R8.64], R35 ;  /* 0x000000230800b986 */ /* 0x0003e2000c101110 */
[----:B------:R-:W-:Y:S05]  /*2d00*/  @P2 BRA `(.L_x_43) ;  /* 0x0000000000042947 */ /* 0x000fea0003800000 */
[----:B------:R2:W5:Y:S02]  /*2d10*/  LDG.E.U8 R29, desc[UR16][R14.64+0x1] ;  /* 0x000001100e1d7981 */ /* 0x000564000c1e1100 */
.L_x_43:
[----:B------:R-:W-:Y:S05]  /*2d20*/  BSYNC B1 ;  /* 0x0000000000017941 */ /* 0x000fea0003800000 */
.L_x_42:
[----:B-----5:R-:W-:Y:S01]  /*2d30*/  LOP3.LUT R29, R29, 0xff, RZ, 0xc0, !PT ;  /* 0x000000ff1d1d7812 */ /* 0x020fe200078ec0ff */
[----:B------:R-:W-:Y:S01]  /*2d40*/  BSSY B1, `(.L_x_44) ;  /* 0x0000012000017945 */ /* 0x000fe20003800000 */
[----:B------:R-:W-:Y:S02]  /*2d50*/  IADD3 R33, P3, R33, 0x8, RZ ;  /* 0x0000000821217810 */ /* 0x000fe40007f7e0ff */
[----:B------:R-:W-:Y:S02]  /*2d60*/  F2FP.F16.E5M2.UNPACK_B R29, R29 ;  /* 0x0000001dff1d723e */ /* 0x000fe400020004ff */
[----:B------:R-:W-:Y:S01]  /*2d70*/  ISETP.LT.OR P0, PT, R27, 0x9, !P0 ;  /* 0x000000091b00780c */ /* 0x000fe20004701670 */
[----:B------:R-:W-:Y:S02]  /*2d80*/  IMAD.X R30, RZ, RZ, R31, P3 ;  /* 0x000000ffff1e7224 */ /* 0x000fe400018e061f */
[----:B------:R-:W-:Y:S02]  /*2d90*/  HADD2.F32 R29, -RZ, R29.H0_H0 ;  /* 0x2000001dff1d7230 */ /* 0x000fe40000004100 */
[----:B------:R-:W-:-:S02]  /*2da0*/  IMAD R30, R30, UR6, RZ ;  /* 0x000000061e1e7c24 */ /* 0x000fc4000f8e02ff */
[----:B------:R-:W-:-:S04]  /*2db0*/  IMAD.WIDE.U32 R24, R33, UR6, R24 ;  /* 0x0000000621187c25 */ /* 0x000fc8000f8e0018 */
[----:B------:R-:W-:Y:S01]  /*2dc0*/  FMUL R29, R29, R12 ;  /* 0x0000000c1d1d7220 */ /* 0x000fe20000400000 */
[----:B------:R-:W-:-:S03]  /*2dd0*/  IMAD R33, R33, UR7, R30 ;  /* 0x0000000721217c24 */ /* 0x000fc6000f8e021e */
[----:B------:R-:W-:Y:S01]  /*2de0*/  FFMA R29, R80, R7, R29 ;  /* 0x00000007501d7223 */ /* 0x000fe2000000001d */
[----:B------:R-:W-:-:S04]  /*2df0*/  IADD3 R24, P3, R24, UR10, RZ ;  /* 0x0000000a18187c10 */ /* 0x000fc8000ff7e0ff */
[----:B------:R-:W-:Y:S02]  /*2e00*/  F2FP.SATFINITE.E5M2.F32.PACK_AB_MERGE_C R31, RZ, R29, RZ ;  /* 0x0000001dff1f723e */ /* 0x000fe400048060ff */
[----:B------:R-:W-:Y:S02]  /*2e10*/  IADD3.X R25, R25, UR11, R33, P3, !PT ;  /* 0x0000000b19197c10 */ /* 0x000fe40009ffe421 */
[----:B------:R-:W-:Y:S01]  /*2e20*/  PRMT R29, RZ, 0x7610, R29 ;  /* 0x00007610ff1d7816 */ /* 0x000fe2000000001d */
[----:B------:R3:W-:Y:S01]  /*2e30*/  @!P2 STG.E.U8 desc[UR16][R8.64+0x1], R31 ;  /* 0x0000011f0800a986 */ /* 0x0007e2000c101110 */
[----:B------:R-:W-:Y:S05]  /*2e40*/  @P0 BRA `(.L_x_45) ;  /* 0x0000000000040947 */ /* 0x000fea0003800000 */
[----:B------:R4:W5:Y:S02]  /*2e50*/  LDG.E.U8 R29, desc[UR16][R24.64] ;  /* 0x00000010181d7981 */ /* 0x000964000c1e1100 */
.L_x_45:
[----:B------:R-:W-:Y:S05]  /*2e60*/  BSYNC B1 ;  /* 0x0000000000017941 */ /* 0x000fea0003800000 */
.L_x_44:
[----:B-----5:R-:W-:Y:S01]  /*2e70*/  LOP3.LUT R29, R29, 0xff, RZ, 0xc0, !PT ;  /* 0x000000ff1d1d7812 */ /* 0x020fe200078ec0ff */
[----:B------:R-:W-:Y:S01]  /*2e80*/  BSSY B1, `(.L_x_46) ;  /* 0x000000b000017945 */ /* 0x000fe20003800000 */
[----:B------:R-:W-:Y:S02]  /*2e90*/  ISETP.LT.OR P1, PT, R27, 0x9, !P1 ;  /* 0x000000091b00780c */ /* 0x000fe40004f21670 */
[----:B------:R-:W-:-:S05]  /*2ea0*/  F2FP.F16.E5M2.UNPACK_B R29, R29 ;  /* 0x0000001dff1d723e */ /* 0x000fca00020004ff */
[----:B------:R-:W-:-:S05]  /*2eb0*/  HADD2.F32 R29, -RZ, R29.H0_H0 ;  /* 0x2000001dff1d7230 */ /* 0x000fca0000004100 */
[----:B------:R-:W-:Y:S01]  /*2ec0*/  FMUL R30, R29, R12 ;  /* 0x0000000c1d1e7220 */ /* 0x000fe20000400000 */
[----:B------:R-:W-:-:S03]  /*2ed0*/  PRMT R29, RZ, 0x7610, R29 ;  /* 0x00007610ff1d7816 */ /* 0x000fc6000000001d */
[----:B------:R-:W-:-:S05]  /*2ee0*/  FFMA R30, R77, R7, R30 ;  /* 0x000000074d1e7223 */ /* 0x000fca000000001e */
[----:B---3--:R-:W-:-:S05]  /*2ef0*/  F2FP.SATFINITE.E5M2.F32.PACK_AB_MERGE_C R31, RZ, R30, RZ ;  /* 0x0000001eff1f723e */ /* 0x008fca00048060ff */
[----:B------:R3:W-:Y:S01]  /*2f00*/  @!P0 STG.E.U8 desc[UR16][R10.64], R31 ;  /* 0x0000001f0a008986 */ /* 0x0007e2000c101110 */
[----:B------:R-:W-:Y:S05]  /*2f10*/  @P1 BRA `(.L_x_47) ;  /* 0x0000000000041947 */ /* 0x000fea0003800000 */
[----:B------:R0:W5:Y:S02]  /*2f20*/  LDG.E.U8 R29, desc[UR16][R24.64+0x1] ;  /* 0x00000110181d7981 */ /* 0x000164000c1e1100 */
.L_x_47:
[----:B------:R-:W-:Y:S05]  /*2f30*/  BSYNC B1 ;  /* 0x0000000000017941 */ /* 0x000fea0003800000 */
.L_x_46:
[----:B-----5:R-:W-:Y:S01]  /*2f40*/  LOP3.LUT R29, R29, 0xff, RZ, 0xc0, !PT ;  /* 0x000000ff1d1d7812 */ /* 0x020fe200078ec0ff */
[----:B------:R-:W-:Y:S01]  /*2f50*/  BSSY B1, `(.L_x_48) ;  /* 0x000000c000017945 */ /* 0x000fe20003800000 */
[----:B------:R-:W-:Y:S02]  /*2f60*/  ISETP.GE.AND P0, PT, R28, 0x9, PT ;  /* 0x000000091c00780c */ /* 0x000fe40003f06270 */
[----:B------:R-:W-:Y:S02]  /*2f70*/  F2FP.F16.E5M2.UNPACK_B R29, R29 ;  /* 0x0000001dff1d723e */ /* 0x000fe400020004ff */
[----:B------:R-:W-:-:S03]  /*2f80*/  ISETP.LT.OR P2, PT, R27, 0x1, !P0 ;  /* 0x000000011b00780c */ /* 0x000fc60004741670 */
[----:B------:R-:W-:-:S05]  /*2f90*/  HADD2.F32 R29, -RZ, R29.H0_H0 ;  /* 0x2000001dff1d7230 */ /* 0x000fca0000004100 */
[----:B------:R-:W-:-:S04]  /*2fa0*/  FMUL R29, R29, R12 ;  /* 0x0000000c1d1d7220 */ /* 0x000fc80000400000 */
[----:B------:R-:W-:-:S05]  /*2fb0*/  FFMA R29, R78, R7, R29 ;  /* 0x000000074e1d7223 */ /* 0x000fca000000001d */
[----:B---3--:R-:W-:Y:S02]  /*2fc0*/  F2FP.SATFINITE.E5M2.F32.PACK_AB_MERGE_C R31, RZ, R29, RZ ;  /* 0x0000001dff1f723e */ /* 0x008fe400048060ff */
[----:B------:R-:W-:-:S03]  /*2fd0*/  PRMT R29, RZ, 0x7610, R29 ;  /* 0x00007610ff1d7816 */ /* 0x000fc6000000001d */
[----:B------:R3:W-:Y:S01]  /*2fe0*/  @!P1 STG.E.U8 desc[UR16][R10.64+0x1], R31 ;  /* 0x0000011f0a009986 */ /* 0x0007e2000c101110 */
[----:B------:R-:W-:Y:S05]  /*2ff0*/  @P2 BRA `(.L_x_49) ;  /* 0x0000000000042947 */ /* 0x000fea0003800000 */
[----:B------:R0:W5:Y:S02]  /*3000*/  LDG.E.U8 R29, desc[UR16][R14.64+0x8] ;  /* 0x000008100e1d7981 */ /* 0x000164000c1e1100 */
.L_x_49:
[----:B------:R-:W-:Y:S05]  /*3010*/  BSYNC B1 ;  /* 0x0000000000017941 */ /* 0x000fea0003800000 */
.L_x_48:
        /* <DEDUP_REMOVED lines=13> */
.L_x_51:
[----:B------:R-:W-:Y:S05]  /*30f0*/  BSYNC B1 ;  /* 0x0000000000017941 */ /* 0x000fea0003800000 */
.L_x_50:
[----:B-----5:R-:W-:Y:S01]  /*3100*/  LOP3.LUT R29, R29, 0xff, RZ, 0xc0, !PT ;  /* 0x000000ff1d1d7812 */ /* 0x020fe200078ec0ff */
[----:B------:R-:W-:Y:S01]  /*3110*/  BSSY B1, `(.L_x_52) ;  /* 0x000000b000017945 */ /* 0x000fe20003800000 */
[----:B------:R-:W-:Y:S02]  /*3120*/  ISETP.LT.OR P0, PT, R27, 0x9, !P0 ;  /* 0x000000091b00780c */ /* 0x000fe40004701670 */
[----:B------:R-:W-:-:S05]  /*3130*/  F2FP.F16.E5M2.UNPACK_B R29, R29 ;  /* 0x0000001dff1d723e */ /* 0x000fca00020004ff */
        /* <DEDUP_REMOVED lines=8> */
.L_x_53:
[----:B------:R-:W-:Y:S05]  /*31c0*/  BSYNC B1 ;  /* 0x0000000000017941 */ /* 0x000fea0003800000 */
.L_x_52:
        /* <DEDUP_REMOVED lines=12> */
.L_x_55:
[----:B------:R-:W-:Y:S05]  /*3290*/  BSYNC B1 ;  /* 0x0000000000017941 */ /* 0x000fea0003800000 */
.L_x_54:
        /* <DEDUP_REMOVED lines=13> */
.L_x_57:
[----:B------:R-:W-:Y:S05]  /*3370*/  BSYNC B1 ;  /* 0x0000000000017941 */ /* 0x000fea0003800000 */
.L_x_56:
        /* <DEDUP_REMOVED lines=13> */
.L_x_59:
[----:B------:R-:W-:Y:S05]  /*3450*/  BSYNC B1 ;  /* 0x0000000000017941 */ /* 0x000fea0003800000 */
.L_x_58:
        /* <DEDUP_REMOVED lines=12> */
.L_x_61:
[----:B------:R-:W-:Y:S05]  /*3520*/  BSYNC B1 ;  /* 0x0000000000017941 */ /* 0x000fea0003800000 */
.L_x_60:
        /* <DEDUP_REMOVED lines=12> */
.L_x_63:
[----:B------:R-:W-:Y:S05]  /*35f0*/  BSYNC B1 ;  /* 0x0000000000017941 */ /* 0x000fea0003800000 */
.L_x_62:
        /* <DEDUP_REMOVED lines=13> */
.L_x_65:
[----:B------:R-:W-:Y:S05]  /*36d0*/  BSYNC B1 ;  /* 0x0000000000017941 */ /* 0x000fea0003800000 */
.L_x_64:
        /* <DEDUP_REMOVED lines=13> */
.L_x_67:
[----:B------:R-:W-:Y:S05]  /*37b0*/  BSYNC B1 ;  /* 0x0000000000017941 */ /* 0x000fea0003800000 */
.L_x_66:
        /* <DEDUP_REMOVED lines=12> */
.L_x_69:
[----:B------:R-:W-:Y:S05]  /*3880*/  BSYNC B1 ;  /* 0x0000000000017941 */ /* 0x000fea0003800000 */
.L_x_68:
        /* <DEDUP_REMOVED lines=12> */
.L_x_71:
[----:B------:R-:W-:Y:S05]  /*3950*/  BSYNC B1 ;  /* 0x0000000000017941 */ /* 0x000fea0003800000 */
.L_x_70:
        /* <DEDUP_REMOVED lines=13> */
.L_x_73:
[----:B------:R-:W-:Y:S05]  /*3a30*/  BSYNC B1 ;  /* 0x0000000000017941 */ /* 0x000fea0003800000 */
.L_x_72:
        /* <DEDUP_REMOVED lines=13> */
.L_x_75:
[----:B------:R-:W-:Y:S05]  /*3b10*/  BSYNC B1 ;  /* 0x0000000000017941 */ /* 0x000fea0003800000 */
.L_x_74:
        /* <DEDUP_REMOVED lines=12> */
.L_x_77:
[----:B------:R-:W-:Y:S05]  /*3be0*/  BSYNC B1 ;  /* 0x0000000000017941 */ /* 0x000fea0003800000 */
.L_x_76:
        /* <DEDUP_REMOVED lines=12> */
.L_x_79:
[----:B------:R-:W-:Y:S05]  /*3cb0*/  BSYNC B1 ;  /* 0x0000000000017941 */ /* 0x000fea0003800000 */
.L_x_78:
        /* <DEDUP_REMOVED lines=13> */
.L_x_81:
[----:B------:R-:W-:Y:S05]  /*3d90*/  BSYNC B1 ;  /* 0x0000000000017941 */ /* 0x000fea0003800000 */
.L_x_80:
        /* <DEDUP_REMOVED lines=13> */
.L_x_83:
[----:B------:R-:W-:Y:S05]  /*3e70*/  BSYNC B1 ;  /* 0x0000000000017941 */ /* 0x000fea0003800000 */
.L_x_82:
        /* <DEDUP_REMOVED lines=12> */
.L_x_85:
[----:B------:R-:W-:Y:S05]  /*3f40*/  BSYNC B1 ;  /* 0x0000000000017941 */ /* 0x000fea0003800000 */
.L_x_84:
[----:B-----5:R-:W-:Y:S01]  /*3f50*/  LOP3.LUT R29, R29, 0xff, RZ, 0xc0, !PT ;  /* 0x000000ff1d1d7812 */ /* 0x020fe200078ec0ff */
[----:B------:R-:W-:Y:S01]  /*3f60*/  BSSY B1, `(.L_x_86) ;  /* 0x000000b000017945 */ /* 0x000fe20003800000 */
[----:B------:R-:W-:Y:S02]  /*3f70*/  ISETP.LT.OR P1, PT, R27, 0x9, !P1 ;  /* 0x000000091b00780c */ /* 0x000fe40004f21670 */
[----:B------:R-:W-:-:S05]  /*3f80*/  F2FP.F16.E5M2.UNPACK_B R29, R29 ;  /* 0x0000001dff1d723e */ /* 0x000fca00020004ff */
[----:B------:R-:W-:-:S05]  /*3f90*/  HADD2.F32 R29, -RZ, R29.H0_H0 ;  /* 0x2000001dff1d7230 */ /* 0x000fca0000004100 */
[----:B------:R-:W-:-:S04]  /*3fa0*/  FMUL R30, R29, R12 ;  /* 0x0000000c1d1e7220 */ /* 0x000fc80000400000 */
[----:B------:R-:W-:Y:S01]  /*3fb0*/  FFMA R30, R23, R7, R30 ;  /* 0x00000007171e7223 */ /* 0x000fe2000000001e */
[----:B------:R-:W-:-:S04]  /*3fc0*/  PRMT R23, RZ, 0x7610, R23 ;  /* 0x00007610ff177816 */ /* 0x000fc80000000017 */
[----:B------:R-:W-:-:S05]  /*3fd0*/  F2FP.SATFINITE.E5M2.F32.PACK_AB_MERGE_C R29, RZ, R30, RZ ;  /* 0x0000001eff1d723e */ /* 0x000fca00048060ff */
[----:B------:R0:W-:Y:S01]  /*3fe0*/  @!P0 STG.E.U8 desc[UR16][R10.64+0x28], R29 ;  /* 0x0000281d0a008986 */ /* 0x0001e2000c101110 */
[----:B------:R-:W-:Y:S05]  /*3ff0*/  @P1 BRA `(.L_x_87) ;  /* 0x0000000000041947 */ /* 0x000fea0003800000 */
[----:B------:R0:W5:Y:S02]  /*4000*/  LDG.E.U8 R23, desc[UR16][R24.64+0x29] ;  /* 0x0000291018177981 */ /* 0x000164000c1e1100 */
.L_x_87:
[----:B------:R-:W-:Y:S05]  /*4010*/  BSYNC B1 ;  /* 0x0000000000017941 */ /* 0x000fea0003800000 */
.L_x_86:
        /* <DEDUP_REMOVED lines=8> */
[----:B0-----:R-:W-:Y:S02]  /*40a0*/  F2FP.SATFINITE.E5M2.F32.PACK_AB_MERGE_C R29, RZ, R23, RZ ;  /* 0x00000017ff1d723e */ /* 0x001fe400048060ff */
[----:B------:R-:W-:-:S03]  /*40b0*/  PRMT R23, RZ, 0x7610, R23 ;  /* 0x00007610ff177816 */ /* 0x000fc60000000017 */
[----:B------:R0:W-:Y:S01]  /*40c0*/  @!P1 STG.E.U8 desc[UR16][R10.64+0x29], R29 ;  /* 0x0000291d0a009986 */ /* 0x0001e2000c101110 */
[----:B------:R-:W-:Y:S05]  /*40d0*/  @P2 BRA `(.L_x_89) ;  /* 0x0000000000042947 */ /* 0x000fea0003800000 */
[----:B------:R0:W5:Y:S02]  /*40e0*/  LDG.E.U8 R23, desc[UR16][R14.64+0x30] ;  /* 0x000030100e177981 */ /* 0x000164000c1e1100 */
.L_x_89:
[----:B------:R-:W-:Y:S05]  /*40f0*/  BSYNC B1 ;  /* 0x0000000000017941 */ /* 0x000fea0003800000 */
.L_x_88:
[----:B-----5:R-:W-:Y:S01]  /*4100*/  LOP3.LUT R23, R23, 0xff, RZ, 0xc0, !PT ;  /* 0x000000ff17177812 */ /* 0x020fe200078ec0ff */
[----:B------:R-:W-:Y:S01]  /*4110*/  BSSY B1, `(.L_x_90) ;  /* 0x000000c000017945 */ /* 0x000fe20003800000 */
[----:B------:R-:W-:Y:S02]  /*4120*/  ISETP.GE.AND P1, PT, R28, 0x32, PT ;  /* 0x000000321c00780c */ /* 0x000fe40003f26270 */
[----:B------:R-:W-:Y:S02]  /*4130*/  F2FP.F16.E5M2.UNPACK_B R23, R23 ;  /* 0x00000017ff17723e */ /* 0x000fe400020004ff */
[----:B------:R-:W-:-:S03]  /*4140*/  ISETP.LT.OR P3, PT, R27, 0x1, !P1 ;  /* 0x000000011b00780c */ /* 0x000fc60004f61670 */
        /* <DEDUP_REMOVED lines=8> */
.L_x_91:
[----:B------:R-:W-:Y:S05]  /*41d0*/  BSYNC B1 ;  /* 0x0000000000017941 */ /* 0x000fea0003800000 */
.L_x_90:
[----:B-----5:R-:W-:Y:S01]  /*41e0*/  LOP3.LUT R21, R21, 0xff, RZ, 0xc0, !PT ;  /* 0x000000ff15157812 */ /* 0x020fe200078ec0ff */
[----:B------:R-:W-:Y:S01]  /*41f0*/  BSSY B1, `(.L_x_92) ;  /* 0x000000b000017945 */ /* 0x000fe20003800000 */
[----:B------:R-:W-:Y:S02]  /*4200*/  ISETP.LT.OR P0, PT, R27, 0x9, !P0 ;  /* 0x000000091b00780c */ /* 0x000fe40004701670 */
[----:B------:R-:W-:-:S05]  /*4210*/  F2FP.F16.E5M2.UNPACK_B R21, R21 ;  /* 0x00000015ff15723e */ /* 0x000fca00020004ff */
        /* <DEDUP_REMOVED lines=8> */
.L_x_93:
[----:B------:R-:W-:Y:S05]  /*42a0*/  BSYNC B1 ;  /* 0x0000000000017941 */ /* 0x000fea0003800000 */
.L_x_92:
        /* <DEDUP_REMOVED lines=12> */
.L_x_95:
[----:B------:R-:W-:Y:S05]  /*4370*/  BSYNC B1 ;  /* 0x0000000000017941 */ /* 0x000fea0003800000 */
.L_x_94:
        /* <DEDUP_REMOVED lines=13> */
.L_x_97:
[----:B------:R-:W-:Y:S05]  /*4450*/  BSYNC B1 ;  /* 0x0000000000017941 */ /* 0x000fea0003800000 */
.L_x_96:
        /* <DEDUP_REMOVED lines=13> */
.L_x_99:
[----:B------:R-:W-:Y:S05]  /*4530*/  BSYNC B1 ;  /* 0x0000000000017941 */ /* 0x000fea0003800000 */
.L_x_98:
[----:B-----5:R-:W-:Y:S01]  /*4540*/  LOP3.LUT R17, R17, 0xff, RZ, 0xc0, !PT ;  /* 0x000000ff11117812 */ /* 0x020fe200078ec0ff */
[----:B------:R-:W-:Y:S01]  /*4550*/  BSSY B1, `(.L_x_100) ;  /* 0x000000b000017945 */ /* 0x000fe20003800000 */
[----:B------:R-:W-:Y:S02]  /*4560*/  ISETP.LT.OR P0, PT, R27, 0x9, !P0 ;  /* 0x000000091b00780c */ /* 0x000fe40004701670 */
[----:B------:R-:W-:Y:S02]  /*4570*/  F2FP.F16.E5M2.UNPACK_B R17, R17 ;  /* 0x00000011ff11723e */ /* 0x000fe400020004ff */
[----:B0-2---:R-:W-:-:S03]  /*4580*/  PRMT R14, RZ, 0x7610, R14 ;  /* 0x00007610ff0e7816 */ /* 0x005fc6000000000e */
[----:B------:R-:W-:-:S05]  /*4590*/  HADD2.F32 R17, -RZ, R17.H0_H0 ;  /* 0x20000011ff117230 */ /* 0x000fca0000004100 */
[----:B------:R-:W-:-:S04]  /*45a0*/  FMUL R17, R17, R12 ;  /* 0x0000000c11117220 */ /* 0x000fc80000400000 */
[----:B------:R-:W-:-:S05]  /*45b0*/  FFMA R17, R18, R7, R17 ;  /* 0x0000000712117223 */ /* 0x000fca0000000011 */
[----:B------:R-:W-:-:S05]  /*45c0*/  F2FP.SATFINITE.E5M2.F32.PACK_AB_MERGE_C R17, RZ, R17, RZ ;  /* 0x00000011ff11723e */ /* 0x000fca00048060ff */
[----:B------:R0:W-:Y:S01]  /*45d0*/  @!P3 STG.E.U8 desc[UR16][R8.64+0x39], R17 ;  /* 0x000039110800b986 */ /* 0x0001e2000c101110 */
[----:B------:R-:W-:Y:S05]  /*45e0*/  @P0 BRA `(.L_x_101) ;  /* 0x0000000000040947 */ /* 0x000fea0003800000 */
[----:B------:R2:W5:Y:S02]  /*45f0*/  LDG.E.U8 R14, desc[UR16][R24.64+0x38] ;  /* 0x00003810180e7981 */ /* 0x000564000c1e1100 */
.L_x_101:
[----:B------:R-:W-:Y:S05]  /*4600*/  BSYNC B1 ;  /* 0x0000000000017941 */ /* 0x000fea0003800000 */
.L_x_100:
[----:B-----5:R-:W-:Y:S01]  /*4610*/  LOP3.LUT R14, R14, 0xff, RZ, 0xc0, !PT ;  /* 0x000000ff0e0e7812 */ /* 0x020fe200078ec0ff */
[----:B------:R-:W-:Y:S01]  /*4620*/  BSSY B1, `(.L_x_102) ;  /* 0x000000b000017945 */ /* 0x000fe20003800000 */
[----:B------:R-:W-:Y:S02]  /*4630*/  ISETP.LT.OR P1, PT, R27, 0x9, !P1 ;  /* 0x000000091b00780c */ /* 0x000fe40004f21670 */
[----:B------:R-:W-:-:S05]  /*4640*/  F2FP.F16.E5M2.UNPACK_B R14, R14 ;  /* 0x0000000eff0e723e */ /* 0x000fca00020004ff */
[----:B01-3--:R-:W-:-:S05]  /*4650*/  HADD2.F32 R9, -RZ, R14.H0_H0 ;  /* 0x2000000eff097230 */ /* 0x00bfca0000004100 */
[----:B------:R-:W-:-:S04]  /*4660*/  FMUL R8, R9, R12 ;  /* 0x0000000c09087220 */ /* 0x000fc80000400000 */
[----:B------:R-:W-:-:S05]  /*4670*/  FFMA R8, R13, R7, R8 ;  /* 0x000000070d087223 */ /* 0x000fca0000000008 */
[----:B------:R-:W-:Y:S02]  /*4680*/  F2FP.SATFINITE.E5M2.F32.PACK_AB_MERGE_C R9, RZ, R8, RZ ;  /* 0x00000008ff09723e */ /* 0x000fe400048060ff */
[----:B------:R-:W-:-:S03]  /*4690*/  PRMT R8, RZ, 0x7610, R8 ;  /* 0x00007610ff087816 */ /* 0x000fc60000000008 */
[----:B------:R0:W-:Y:S01]  /*46a0*/  @!P0 STG.E.U8 desc[UR16][R10.64+0x38], R9 ;  /* 0x000038090a008986 */ /* 0x0001e2000c101110 */
[----:B------:R-:W-:Y:S05]  /*46b0*/  @P1 BRA `(.L_x_103) ;  /* 0x0000000000041947 */ /* 0x000fea0003800000 */
[----:B------:R1:W5:Y:S02]  /*46c0*/  LDG.E.U8 R8, desc[UR16][R24.64+0x39] ;  /* 0x0000391018087981 */ /* 0x000364000c1e1100 */
.L_x_103:
[----:B------:R-:W-:Y:S05]  /*46d0*/  BSYNC B1 ;  /* 0x0000000000017941 */ /* 0x000fea0003800000 */
.L_x_102:
[----:B------:R-:W-:Y:S05]  /*46e0*/  @P1 BRA `(.L_x_104) ;  /* 0x0000000800601947 */ /* 0x000fea0003800000 */
[----:B-----5:R-:W-:-:S04]  /*46f0*/  LOP3.LUT R8, R8, 0xff, RZ, 0xc0, !PT ;  /* 0x000000ff08087812 */ /* 0x020fc800078ec0ff */
[----:B------:R-:W-:-:S05]  /*4700*/  F2FP.F16.E5M2.UNPACK_B R8, R8 ;  /* 0x00000008ff08723e */ /* 0x000fca00020004ff */
[----:B0-----:R-:W-:-:S05]  /*4710*/  HADD2.F32 R9, -RZ, R8.H0_H0 ;  /* 0x20000008ff097230 */ /* 0x001fca0000004100 */
[----:B------:R-:W-:-:S04]  /*4720*/  FMUL R9, R9, R12 ;  /* 0x0000000c09097220 */ /* 0x000fc80000400000 */
[----:B------:R-:W-:-:S05]  /*4730*/  FFMA R9, R16, R7, R9 ;  /* 0x0000000710097223 */ /* 0x000fca0000000009 */
[----:B------:R-:W-:-:S05]  /*4740*/  F2FP.SATFINITE.E5M2.F32.PACK_AB_MERGE_C R9, RZ, R9, RZ ;  /* 0x00000009ff09723e */ /* 0x000fca00048060ff */
[----:B------:R3:W-:Y:S01]  /*4750*/  STG.E.U8 desc[UR16][R10.64+0x39], R9 ;  /* 0x000039090a007986 */ /* 0x0007e2000c101110 */
[----:B------:R-:W-:Y:S05]  /*4760*/  BRA `(.L_x_104) ;  /* 0x0000000800407947 */ /* 0x000fea0003800000 */
.L_x_39:
[C---:B------:R-:W-:Y:S01]  /*4770*/  ISETP.GE.AND P3, PT, R28.reuse, 0x1, PT ;  /* 0x000000011c00780c */ /* 0x040fe20003f66270 */
[-C--:B--2---:R-:W-:Y:S01]  /*4780*/  FMUL R79, R79, R7.reuse ;  /* 0x000000074f4f7220 */ /* 0x084fe20000400000 */
[----:B------:R-:W-:Y:S01]  /*4790*/  ISETP.GE.AND P0, PT, R28, 0x2, PT ;  /* 0x000000021c00780c */ /* 0x000fe20003f06270 */
[-C--:B------:R-:W-:Y:S01]  /*47a0*/  FMUL R80, R80, R7.reuse ;  /* 0x0000000750507220 */ /* 0x080fe20000400000 */
[----:B------:R-:W-:Y:S01]  /*47b0*/  ISETP.LT.OR P1, PT, R27, 0x1, !P3 ;  /* 0x000000011b00780c */ /* 0x000fe20005f21670 */
[-C--:B------:R-:W-:Y:S01]  /*47c0*/  FMUL R77, R77, R7.reuse ;  /* 0x000000074d4d7220 */ /* 0x080fe20000400000 */
[C---:B------:R-:W-:Y:S01]  /*47d0*/  ISETP.LT.OR P2, PT, R27.reuse, 0x1, !P0 ;  /* 0x000000011b00780c */ /* 0x040fe20004741670 */
[-C--:B------:R-:W-:Y:S01]  /*47e0*/  FMUL R78, R78, R7.reuse ;  /* 0x000000074e4e7220 */ /* 0x080fe20000400000 */
[----:B------:R-:W-:Y:S01]  /*47f0*/  ISETP.LT.OR P3, PT, R27, 0x9, !P3 ;  /* 0x000000091b00780c */ /* 0x000fe20005f61670 */
[----:B------:R-:W-:Y:S01]  /*4800*/  FMUL R75, R75, R7 ;  /* 0x000000074b4b7220 */ /* 0x000fe20000400000 */
[----:B------:R-:W-:Y:S01]  /*4810*/  F2FP.SATFINITE.E5M2.F32.PACK_AB_MERGE_C R79, RZ, R79, RZ ;  /* 0x0000004fff4f723e */ /* 0x000fe200048060ff */
[-C--:B------:R-:W-:Y:S01]  /*4820*/  FMUL R76, R76, R7.reuse ;  /* 0x000000074c4c7220 */ /* 0x080fe20000400000 */
[----:B------:R-:W-:Y:S01]  /*4830*/  F2FP.SATFINITE.E5M2.F32.PACK_AB_MERGE_C R15, RZ, R80, RZ ;  /* 0x00000050ff0f723e */ /* 0x000fe200048060ff */
[----:B------:R-:W-:Y:S01]  /*4840*/  FMUL R74, R74, R7 ;  /* 0x000000074a4a7220 */ /* 0x000fe20000400000 */
[----:B------:R-:W-:Y:S01]  /*4850*/  F2FP.SATFINITE.E5M2.F32.PACK_AB_MERGE_C R77, RZ, R77, RZ ;  /* 0x0000004dff4d723e */ /* 0x000fe200048060ff */
[-C--:B------:R-:W-:Y:S01]  /*4860*/  FMUL R72, R72, R7.reuse ;  /* 0x0000000748487220 */ /* 0x080fe20000400000 */
[----:B------:R-:W-:Y:S01]  /*4870*/  ISETP.LT.OR P0, PT, R27, 0x9, !P0 ;  /* 0x000000091b00780c */ /* 0x000fe20004701670 */
[----:B------:R-:W-:Y:S01]  /*4880*/  @!P1 STG.E.U8 desc[UR16][R8.64], R79 ;  /* 0x0000004f08009986 */ /* 0x000fe2000c101110 */
[C---:B------:R-:W-:Y:S01]  /*4890*/  ISETP.GE.AND P1, PT, R28.reuse, 0x9, PT ;  /* 0x000000091c00780c */ /* 0x040fe20003f26270 */
[----:B------:R-:W-:Y:S01]  /*48a0*/  FMUL R69, R69, R7 ;  /* 0x0000000745457220 */ /* 0x000fe20000400000 */
[----:B------:R-:W-:Y:S01]  /*48b0*/  F2FP.SATFINITE.E5M2.F32.PACK_AB_MERGE_C R75, RZ, R75, RZ ;  /* 0x0000004bff4b723e */ /* 0x000fe200048060ff */
[----:B------:R0:W-:Y:S01]  /*48c0*/  @!P2 STG.E.U8 desc[UR16][R8.64+0x1], R15 ;  /* 0x0000010f0800a986 */ /* 0x0001e2000c101110 */
[----:B------:R-:W-:Y:S01]  /*48d0*/  ISETP.GE.AND P2, PT, R28, 0xa, PT ;  /* 0x0000000a1c00780c */ /* 0x000fe20003f46270 */
[-C--:B------:R-:W-:Y:S01]  /*48e0*/  FMUL R70, R70, R7.reuse ;  /* 0x0000000746467220 */ /* 0x080fe20000400000 */
[----:B------:R-:W-:Y:S01]  /*48f0*/  F2FP.SATFINITE.E5M2.F32.PACK_AB_MERGE_C R25, RZ, R76, RZ ;  /* 0x0000004cff19723e */ /* 0x000fe200048060ff */
[----:B------:R-:W-:Y:S01]  /*4900*/  @!P3 STG.E.U8 desc[UR16][R10.64], R77 ;  /* 0x0000004d0a00b986 */ /* 0x000fe2000c101110 */
[C---:B------:R-:W-:Y:S01]  /*4910*/  ISETP.LT.OR P3, PT, R27.reuse, 0x1, !P1 ;  /* 0x000000011b00780c */ /* 0x040fe20004f61670 */
[-C--:B------:R-:W-:Y:S01]  /*4920*/  FMUL R68, R68, R7.reuse ;  /* 0x0000000744447220 */ /* 0x080fe20000400000 */
[----:B------:R-:W-:Y:S01]  /*4930*/  ISETP.LT.OR P5, PT, R27, 0x1, !P2 ;  /* 0x000000011b00780c */ /* 0x000fe200057a1670 */
[-C--:B------:R-:W-:Y:S01]  /*4940*/  FMUL R67, R67, R7.reuse ;  /* 0x0000000743437220 */ /* 0x080fe20000400000 */
[----:B------:R-:W-:Y:S01]  /*4950*/  ISETP.LT.OR P1, PT, R27, 0x9, !P1 ;  /* 0x000000091b00780c */ /* 0x000fe20004f21670 */
[-C--:B------:R-:W-:Y:S01]  /*4960*/  FMUL R65, R65, R7.reuse ;  /* 0x0000000741417220 */ /* 0x080fe20000400000 */
[----:B------:R-:W-:Y:S01]  /*4970*/  F2FP.SATFINITE.E5M2.F32.PACK_AB_MERGE_C R29, RZ, R74, RZ ;  /* 0x0000004aff1d723e */ /* 0x000fe200048060ff */
[-C--:B------:R-:W-:Y:S01]  /*4980*/  FMUL R66, R66, R7.reuse ;  /* 0x0000000742427220 */ /* 0x080fe20000400000 */
[----:B0-----:R-:W-:Y:S01]  /*4990*/  F2FP.SATFINITE.E5M2.F32.PACK_AB_MERGE_C R15, RZ, R78, RZ ;  /* 0x0000004eff0f723e */ /* 0x001fe200048060ff */
[-C--:B------:R-:W-:Y:S01]  /*49a0*/  FMUL R64, R64, R7.reuse ;  /* 0x0000000740407220 */ /* 0x080fe20000400000 */
[----:B------:R-:W-:Y:S01]  /*49b0*/  ISETP.LT.OR P2, PT, R27, 0x9, !P2 ;  /* 0x000000091b00780c */ /* 0x000fe20005741670 */
[-C--:B------:R-:W-:Y:S01]  /*49c0*/  FMUL R63, R63, R7.reuse ;  /* 0x000000073f3f7220 */ /* 0x080fe20000400000 */
[----:B------:R-:W-:Y:S01]  /*49d0*/  F2FP.SATFINITE.E5M2.F32.PACK_AB_MERGE_C R31, RZ, R72, RZ ;  /* 0x00000048ff1f723e */ /* 0x000fe200048060ff */
[----:B------:R0:W-:Y:S01]  /*49e0*/  @!P0 STG.E.U8 desc[UR16][R10.64+0x1], R15 ;  /* 0x0000010f0a008986 */ /* 0x0001e2000c101110 */
[C---:B------:R-:W-:Y:S01]  /*49f0*/  ISETP.GE.AND P0, PT, R28.reuse, 0x11, PT ;  /* 0x000000111c00780c */ /* 0x040fe20003f06270 */
[----:B------:R-:W-:Y:S01]  /*4a00*/  FMUL R61, R61, R7 ;  /* 0x000000073d3d7220 */ /* 0x000fe20000400000 */
[----:B------:R-:W-:Y:S01]  /*4a10*/  F2FP.SATFINITE.E5M2.F32.PACK_AB_MERGE_C R69, RZ, R69, RZ ;  /* 0x00000045ff45723e */ /* 0x000fe200048060ff */
[----:B------:R-:W-:Y:S01]  /*4a20*/  @!P3 STG.E.U8 desc[UR16][R8.64+0x8], R75 ;  /* 0x0000084b0800b986 */ /* 0x000fe2000c101110 */
[----:B------:R-:W-:Y:S01]  /*4a30*/  ISETP.GE.AND P3, PT, R28, 0x12, PT ;  /* 0x000000121c00780c */ /* 0x000fe20003f66270 */
[----:B------:R-:W-:Y:S01]  /*4a40*/  FMUL R62, R62, R7 ;  /* 0x000000073e3e7220 */ /* 0x000fe20000400000 */
[----:B------:R-:W-:Y:S01]  /*4a50*/  F2FP.SATFINITE.E5M2.F32.PACK_AB_MERGE_C R67, RZ, R67, RZ ;  /* 0x00000043ff43723e */ /* 0x000fe200048060ff */
[----:B------:R1:W-:Y:S01]  /*4a60*/  @!P5 STG.E.U8 desc[UR16][R8.64+0x9], R25 ;  /* 0x000009190800d986 */ /* 0x0003e2000c101110 */
[----:B------:R-:W-:Y:S01]  /*4a70*/  ISETP.LT.OR P5, PT, R27, 0x1, !P3 ;  /* 0x000000011b00780c */ /* 0x000fe20005fa1670 */
[-C--:B------:R-:W-:Y:S01]  /*4a80*/  FMUL R59, R59, R7.reuse ;  /* 0x000000073b3b7220 */ /* 0x080fe20000400000 */
[C---:B------:R-:W-:Y:S01]  /*4a90*/  ISETP.LT.OR P3, PT, R27.reuse, 0x9, !P3 ;  /* 0x000000091b00780c */ /* 0x040fe20005f61670 */
[----:B------:R-:W-:Y:S01]  /*4aa0*/  @!P1 STG.E.U8 desc[UR16][R10.64+0x8], R29 ;  /* 0x0000081d0a009986 */ /* 0x000fe2000c101110 */
[----:B------:R-:W-:Y:S01]  /*4ab0*/  ISETP.LT.OR P1, PT, R27, 0x1, !P0 ;  /* 0x000000011b00780c */ /* 0x000fe20004721670 */
[-C--:B------:R-:W-:Y:S01]  /*4ac0*/  FMUL R60, R60, R7.reuse ;  /* 0x000000073c3c7220 */ /* 0x080fe20000400000 */
[----:B0-----:R-:W-:Y:S01]  /*4ad0*/  F2FP.SATFINITE.E5M2.F32.PACK_AB_MERGE_C R15, RZ, R70, RZ ;  /* 0x00000046ff0f723e */ /* 0x001fe200048060ff */
[----:B------:R-:W-:Y:S01]  /*4ae0*/  @!P2 STG.E.U8 desc[UR16][R10.64+0x9], R31 ;  /* 0x0000091f0a00a986 */ /* 0x000fe2000c101110 */
[----:B------:R-:W-:Y:S01]  /*4af0*/  ISETP.GE.AND P2, PT, R28, 0x19, PT ;  /* 0x000000191c00780c */ /* 0x000fe20003f46270 */
[-C--:B------:R-:W-:Y:S01]  /*4b00*/  FMUL R57, R57, R7.reuse ;  /* 0x0000000739397220 */ /* 0x080fe20000400000 */
[C---:B------:R-:W-:Y:S01]  /*4b10*/  ISETP.LT.OR P0, PT, R27.reuse, 0x9, !P0 ;  /* 0x000000091b00780c */ /* 0x040fe20004701670 */
[-C--:B------:R-:W-:Y:S01]  /*4b20*/  FMUL R58, R58, R7.reuse ;  /* 0x000000073a3a7220 */ /* 0x080fe20000400000 */
[----:B------:R-:W-:Y:S01]  /*4b30*/  ISETP.LT.OR P6, PT, R27, 0x1, !P2 ;  /* 0x000000011b00780c */ /* 0x000fe200057c1670 */
[----:B------:R0:W-:Y:S01]  /*4b40*/  @!P5 STG.E.U8 desc[UR16][R8.64+0x11], R15 ;  /* 0x0000110f0800d986 */ /* 0x0001e2000c101110 */
[----:B-1----:R-:W-:Y:S01]  /*4b50*/  F2FP.SATFINITE.E5M2.F32.PACK_AB_MERGE_C R25, RZ, R68, RZ ;  /* 0x00000044ff19723e */ /* 0x002fe200048060ff */
[----:B------:R-:W-:Y:S01]  /*4b60*/  FMUL R56, R56, R7 ;  /* 0x0000000738387220 */ /* 0x000fe20000400000 */
[----:B------:R-:W-:Y:S01]  /*4b70*/  F2FP.SATFINITE.E5M2.F32.PACK_AB_MERGE_C R65, RZ, R65, RZ ;  /* 0x00000041ff41723e */ /* 0x000fe200048060ff */
[----:B------:R-:W-:Y:S01]  /*4b80*/  @!P1 STG.E.U8 desc[UR16][R8.64+0x10], R69 ;  /* 0x0000104508009986 */ /* 0x000fe2000c101110 */
[----:B------:R-:W-:Y:S01]  /*4b90*/  ISETP.GE.AND P1, PT, R28, 0x1a, PT ;  /* 0x0000001a1c00780c */ /* 0x000fe20003f26270 */
[-C--:B------:R-:W-:Y:S01]  /*4ba0*/  FMUL R23, R23, R7.reuse ;  /* 0x0000000717177220 */ /* 0x080fe20000400000 */
[C---:B------:R-:W-:Y:S01]  /*4bb0*/  ISETP.LT.OR P2, PT, R27.reuse, 0x9, !P2 ;  /* 0x000000091b00780c */ /* 0x040fe20005741670 */
[----:B------:R1:W-:Y:S01]  /*4bc0*/  @!P3 STG.E.U8 desc[UR16][R10.64+0x11], R25 ;  /* 0x000011190a00b986 */ /* 0x0003e2000c101110 */
[----:B------:R-:W-:Y:S01]  /*4bd0*/  ISETP.LT.OR P5, PT, R27, 0x1, !P1 ;  /* 0x000000011b00780c */ /* 0x000fe20004fa1670 */
[-C--:B------:R-:W-:Y:S01]  /*4be0*/  FMUL R21, R21, R7.reuse ;  /* 0x0000000715157220 */ /* 0x080fe20000400000 */
[----:B------:R-:W-:Y:S01]  /*4bf0*/  ISETP.LT.OR P3, PT, R27, 0x9, !P1 ;  /* 0x000000091b00780c */ /* 0x000fe20004f61670 */
[----:B------:R-:W-:Y:S01]  /*4c00*/  @!P0 STG.E.U8 desc[UR16][R10.64+0x10], R67 ;  /* 0x000010430a008986 */ /* 0x000fe2000c101110 */
[----:B0-----:R-:W-:Y:S01]  /*4c10*/  F2FP.SATFINITE.E5M2.F32.PACK_AB_MERGE_C R15, RZ, R66, RZ ;  /* 0x00000042ff0f723e */ /* 0x001fe200048060ff */
[-C--:B------:R-:W-:Y:S01]  /*4c20*/  FMUL R22, R22, R7.reuse ;  /* 0x0000000716167220 */ /* 0x080fe20000400000 */
[C---:B------:R-:W-:Y:S01]  /*4c30*/  ISETP.GE.AND P0, PT, R28.reuse, 0x21, PT ;  /* 0x000000211c00780c */ /* 0x040fe20003f06270 */
[----:B------:R-:W-:Y:S01]  /*4c40*/  @!P6 STG.E.U8 desc[UR16][R8.64+0x18], R65 ;  /* 0x000018410800e986 */ /* 0x000fe2000c101110 */
[----:B------:R-:W-:Y:S01]  /*4c50*/  ISETP.GE.AND P1, PT, R28, 0x22, PT ;  /* 0x000000221c00780c */ /* 0x000fe20003f26270 */
[-C--:B------:R-:W-:Y:S01]  /*4c60*/  FMUL R19, R19, R7.reuse ;  /* 0x0000000713137220 */ /* 0x080fe20000400000 */
[C---:B------:R-:W-:Y:S01]  /*4c70*/  ISETP.LT.OR P6, PT, R27.reuse, 0x1, !P0 ;  /* 0x000000011b00780c */ /* 0x040fe200047c1670 */
[-C--:B------:R-:W-:Y:S01]  /*4c80*/  FMUL R20, R20, R7.reuse ;  /* 0x0000000714147220 */ /* 0x080fe20000400000 */
[----:B-1----:R-:W-:Y:S01]  /*4c90*/  F2FP.SATFINITE.E5M2.F32.PACK_AB_MERGE_C R25, RZ, R64, RZ ;  /* 0x00000040ff19723e */ /* 0x002fe200048060ff */
[----:B------:R0:W-:Y:S01]  /*4ca0*/  @!P5 STG.E.U8 desc[UR16][R8.64+0x19], R15 ;  /* 0x0000190f0800d986 */ /* 0x0001e2000c101110 */
[----:B------:R-:W-:Y:S01]  /*4cb0*/  ISETP.LT.OR P5, PT, R27, 0x1, !P1 ;  /* 0x000000011b00780c */ /* 0x000fe20004fa1670 */
[----:B------:R-:W-:Y:S01]  /*4cc0*/  FMUL R17, R17, R7 ;  /* 0x0000000711117220 */ /* 0x000fe20000400000 */
[----:B------:R-:W-:Y:S01]  /*4cd0*/  F2FP.SATFINITE.E5M2.F32.PACK_AB_MERGE_C R63, RZ, R63, RZ ;  /* 0x0000003fff3f723e */ /* 0x000fe200048060ff */
[----:B------:R1:W-:Y:S01]  /*4ce0*/  @!P3 STG.E.U8 desc[UR16][R10.64+0x19], R25 ;  /* 0x000019190a00b986 */ /* 0x0003e2000c101110 */
[----:B------:R-:W-:Y:S01]  /*4cf0*/  F2FP.SATFINITE.E5M2.F32.PACK_AB_MERGE_C R61, RZ, R61, RZ ;  /* 0x0000003dff3d723e */ /* 0x000fe200048060ff */
[-C--:B------:R-:W-:Y:S01]  /*4d00*/  FMUL R18, R18, R7.reuse ;  /* 0x0000000712127220 */ /* 0x080fe20000400000 */
[----:B------:R-:W-:Y:S01]  /*4d10*/  F2FP.SATFINITE.E5M2.F32.PACK_AB_MERGE_C R29, RZ, R62, RZ ;  /* 0x0000003eff1d723e */ /* 0x000fe200048060ff */
[----:B------:R-:W-:Y:S01]  /*4d20*/  @!P2 STG.E.U8 desc[UR16][R10.64+0x18], R63 ;  /* 0x0000183f0a00a986 */ /* 0x000fe2000c101110 */
[----:B------:R-:W-:Y:S01]  /*4d30*/  ISETP.LT.OR P3, PT, R27, 0x9, !P1 ;  /* 0x000000091b00780c */ /* 0x000fe20004f61670 */
[-C--:B------:R-:W-:Y:S01]  /*4d40*/  FMUL R13, R13, R7.reuse ;  /* 0x000000070d0d7220 */ /* 0x080fe20000400000 */
[----:B------:R-:W-:Y:S01]  /*4d50*/  ISETP.GE.AND P2, PT, R28, 0x29, PT ;  /* 0x000000291c00780c */ /* 0x000fe20003f46270 */
[----:B------:R-:W-:Y:S01]  /*4d60*/  @!P6 STG.E.U8 desc[UR16][R8.64+0x20], R61 ;  /* 0x0000203d0800e986 */ /* 0x000fe2000c101110 */
[C---:B------:R-:W-:Y:S01]  /*4d70*/  ISETP.LT.OR P0, PT, R27.reuse, 0x9, !P0 ;  /* 0x000000091b00780c */ /* 0x040fe20004701670 */
[----:B------:R-:W-:Y:S01]  /*4d80*/  FMUL R16, R16, R7 ;  /* 0x0000000710107220 */ /* 0x000fe20000400000 */
[----:B------:R-:W-:Y:S01]  /*4d90*/  ISETP.GE.AND P1, PT, R28, 0x2a, PT ;  /* 0x0000002a1c00780c */ /* 0x000fe20003f26270 */
[----:B------:R-:W-:Y:S01]  /*4da0*/  @!P5 STG.E.U8 desc[UR16][R8.64+0x21], R29 ;  /* 0x0000211d0800d986 */ /* 0x000fe2000c101110 */
[----:B------:R-:W-:-:S02]  /*4db0*/  ISETP.LT.OR P6, PT, R27, 0x1, !P2 ;  /* 0x000000011b00780c */ /* 0x000fc400057c1670 */
[C---:B------:R-:W-:Y:S02]  /*4dc0*/  ISETP.LT.OR P5, PT, R27.reuse, 0x1, !P1 ;  /* 0x000000011b00780c */ /* 0x040fe40004fa1670 */
[----:B------:R-:W-:Y:S02]  /*4dd0*/  F2FP.SATFINITE.E5M2.F32.PACK_AB_MERGE_C R59, RZ, R59, RZ ;  /* 0x0000003bff3b723e */ /* 0x000fe400048060ff */
[----:B0-----:R-:W-:Y:S02]  /*4de0*/  F2FP.SATFINITE.E5M2.F32.PACK_AB_MERGE_C R15, RZ, R60, RZ ;  /* 0x0000003cff0f723e */ /* 0x001fe400048060ff */
[----:B------:R-:W-:Y:S01]  /*4df0*/  F2FP.SATFINITE.E5M2.F32.PACK_AB_MERGE_C R57, RZ, R57, RZ ;  /* 0x00000039ff39723e */ /* 0x000fe200048060ff */
[----:B------:R-:W-:Y:S01]  /*4e00*/  @!P0 STG.E.U8 desc[UR16][R10.64+0x20], R59 ;  /* 0x0000203b0a008986 */ /* 0x000fe2000c101110 */
[----:B-1----:R-:W-:Y:S02]  /*4e10*/  F2FP.SATFINITE.E5M2.F32.PACK_AB_MERGE_C R25, RZ, R58, RZ ;  /* 0x0000003aff19723e */ /* 0x002fe400048060ff */
[C---:B------:R-:W-:Y:S01]  /*4e20*/  ISETP.LT.OR P1, PT, R27.reuse, 0x9, !P1 ;  /* 0x000000091b00780c */ /* 0x040fe20004f21670 */
[----:B------:R0:W-:Y:S01]  /*4e30*/  @!P3 STG.E.U8 desc[UR16][R10.64+0x21], R15 ;  /* 0x0000210f0a00b986 */ /* 0x0001e2000c101110 */
[----:B------:R-:W-:-:S02]  /*4e40*/  ISETP.LT.OR P2, PT, R27, 0x9, !P2 ;  /* 0x000000091b00780c */ /* 0x000fc40005741670 */
[C---:B------:R-:W-:Y:S01]  /*4e50*/  ISETP.GE.AND P3, PT, R28.reuse, 0x31, PT ;  /* 0x000000311c00780c */ /* 0x040fe20003f66270 */
[----:B------:R-:W-:Y:S01]  /*4e60*/  @!P6 STG.E.U8 desc[UR16][R8.64+0x28], R57 ;  /* 0x000028390800e986 */ /* 0x000fe2000c101110 */
[----:B------:R-:W-:Y:S02]  /*4e70*/  ISETP.GE.AND P0, PT, R28, 0x32, PT ;  /* 0x000000321c00780c */ /* 0x000fe40003f06270 */
[----:B------:R-:W-:Y:S01]  /*4e80*/  F2FP.SATFINITE.E5M2.F32.PACK_AB_MERGE_C R23, RZ, R23, RZ ;  /* 0x00000017ff17723e */ /* 0x000fe200048060ff */
[----:B------:R1:W-:Y:S01]  /*4e90*/  @!P5 STG.E.U8 desc[UR16][R8.64+0x29], R25 ;  /* 0x000029190800d986 */ /* 0x0003e2000c101110 */
[C---:B------:R-:W-:Y:S02]  /*4ea0*/  ISETP.LT.OR P5, PT, R27.reuse, 0x1, !P3 ;  /* 0x000000011b00780c */ /* 0x040fe40005fa1670 */
[----:B------:R-:W-:Y:S02]  /*4eb0*/  ISETP.LT.OR P6, PT, R27, 0x1, !P0 ;  /* 0x000000011b00780c */ /* 0x000fe400047c1670 */
[----:B0-----:R-:W-:Y:S01]  /*4ec0*/  F2FP.SATFINITE.E5M2.F32.PACK_AB_MERGE_C R15, RZ, R56, RZ ;  /* 0x00000038ff0f723e */ /* 0x001fe200048060ff */
[----:B------:R-:W-:Y:S01]  /*4ed0*/  @!P2 STG.E.U8 desc[UR16][R10.64+0x28], R23 ;  /* 0x000028170a00a986 */ /* 0x000fe2000c101110 */
[----:B------:R-:W-:-:S02]  /*4ee0*/  F2FP.SATFINITE.E5M2.F32.PACK_AB_MERGE_C R21, RZ, R21, RZ ;  /* 0x00000015ff15723e */ /* 0x000fc400048060ff */
[C---:B------:R-:W-:Y:S01]  /*4ef0*/  ISETP.GE.AND P2, PT, R28.reuse, 0x3a, PT ;  /* 0x0000003a1c00780c */ /* 0x040fe20003f46270 */
[----:B------:R0:W-:Y:S01]  /*4f00*/  @!P1 STG.E.U8 desc[UR16][R10.64+0x29], R15 ;  /* 0x0000290f0a009986 */ /* 0x0001e2000c101110 */
[C---:B------:R-:W-:Y:S02]  /*4f10*/  ISETP.LT.OR P1, PT, R27.reuse, 0x9, !P3 ;  /* 0x000000091b00780c */ /* 0x040fe40005f21670 */
[----:B-1----:R-:W-:Y:S01]  /*4f20*/  F2FP.SATFINITE.E5M2.F32.PACK_AB_MERGE_C R25, RZ, R22, RZ ;  /* 0x00000016ff19723e */ /* 0x002fe200048060ff */
[----:B------:R1:W-:Y:S01]  /*4f30*/  @!P5 STG.E.U8 desc[UR16][R8.64+0x30], R21 ;  /* 0x000030150800d986 */ /* 0x0003e2000c101110 */
[----:B------:R-:W-:Y:S02]  /*4f40*/  ISETP.GE.AND P3, PT, R28, 0x39, PT ;  /* 0x000000391c00780c */ /* 0x000fe40003f66270 */
[C---:B------:R-:W-:Y:S01]  /*4f50*/  ISETP.LT.OR P0, PT, R27.reuse, 0x9, !P0 ;  /* 0x000000091b00780c */ /* 0x040fe20004701670 */
[----:B------:R2:W-:Y:S01]  /*4f60*/  @!P6 STG.E.U8 desc[UR16][R8.64+0x31], R25 ;  /* 0x000031190800e986 */ /* 0x0005e2000c101110 */
[----:B------:R-:W-:-:S02]  /*4f70*/  ISETP.LT.OR P5, PT, R27, 0x1, !P3 ;  /* 0x000000011b00780c */ /* 0x000fc40005fa1670 */
[C---:B------:R-:W-:Y:S02]  /*4f80*/  ISETP.LT.OR P6, PT, R27.reuse, 0x1, !P2 ;  /* 0x000000011b00780c */ /* 0x040fe400057c1670 */
[C---:B------:R-:W-:Y:S02]  /*4f90*/  ISETP.LT.OR P3, PT, R27.reuse, 0x9, !P3 ;  /* 0x000000091b00780c */ /* 0x040fe40005f61670 */
[----:B------:R-:W-:Y:S02]  /*4fa0*/  ISETP.LT.OR P2, PT, R27, 0x9, !P2 ;  /* 0x000000091b00780c */ /* 0x000fe40005741670 */
[----:B------:R-:W-:Y:S02]  /*4fb0*/  F2FP.SATFINITE.E5M2.F32.PACK_AB_MERGE_C R19, RZ, R19, RZ ;  /* 0x00000013ff13723e */ /* 0x000fe400048060ff */
[----:B0-----:R-:W-:Y:S02]  /*4fc0*/  F2FP.SATFINITE.E5M2.F32.PACK_AB_MERGE_C R15, RZ, R20, RZ ;  /* 0x00000014ff0f723e */ /* 0x001fe400048060ff */
[----:B------:R-:W-:Y:S01]  /*4fd0*/  F2FP.SATFINITE.E5M2.F32.PACK_AB_MERGE_C R17, RZ, R17, RZ ;  /* 0x00000011ff11723e */ /* 0x000fe200048060ff */
[----:B------:R2:W-:Y:S01]  /*4fe0*/  @!P1 STG.E.U8 desc[UR16][R10.64+0x30], R19 ;  /* 0x000030130a009986 */ /* 0x0005e2000c101110 */
[----:B-1----:R-:W-:-:S02]  /*4ff0*/  F2FP.SATFINITE.E5M2.F32.PACK_AB_MERGE_C R21, RZ, R18, RZ ;  /* 0x00000012ff15723e */ /* 0x002fc400048060ff */
[----:B------:R-:W-:Y:S01]  /*5000*/  F2FP.SATFINITE.E5M2.F32.PACK_AB_MERGE_C R13, RZ, R13, RZ ;  /* 0x0000000dff0d723e */ /* 0x000fe200048060ff */
[----:B------:R2:W-:Y:S01]  /*5010*/  @!P0 STG.E.U8 desc[UR16][R10.64+0x31], R15 ;  /* 0x0000310f0a008986 */ /* 0x0005e2000c101110 */
[----:B------:R-:W-:-:S03]  /*5020*/  F2FP.SATFINITE.E5M2.F32.PACK_AB_MERGE_C R23, RZ, R16, RZ ;  /* 0x00000010ff17723e */ /* 0x000fc600048060ff */
[----:B------:R2:W-:Y:S04]  /*5030*/  @!P5 STG.E.U8 desc[UR16][R8.64+0x38], R17 ;  /* 0x000038110800d986 */ /* 0x0005e8000c101110 */
[----:B------:R2:W-:Y:S04]  /*5040*/  @!P6 STG.E.U8 desc[UR16][R8.64+0x39], R21 ;  /* 0x000039150800e986 */ /* 0x0005e8000c101110 */
[----:B------:R2:W-:Y:S04]  /*5050*/  @!P3 STG.E.U8 desc[UR16][R10.64+0x38], R13 ;  /* 0x0000380d0a00b986 */ /* 0x0005e8000c101110 */
[----:B------:R2:W-:Y:S02]  /*5060*/  @!P2 STG.E.U8 desc[UR16][R10.64+0x39], R23 ;  /* 0x000039170a00a986 */ /* 0x0005e4000c101110 */
.L_x_104:
[----:B------:R-:W-:Y:S05]  /*5070*/  BSYNC B0 ;  /* 0x0000000000007941 */ /* 0x000fea0003800000 */
.L_x_38:
[----:B------:R-:W-:Y:S01]  /*5080*/  ULDC UR6, c[0x0][0xc] ;  /* 0x0000030000067ab9 */ /* 0x000fe20000000800 */
[----:B------:R-:W-:Y:S01]  /*5090*/  ULDC UR7, c[0x0][0x10] ;  /* 0x0000040000077ab9 */ /* 0x000fe20000000800 */
[----:B0-23--:R-:W0:Y:S01]  /*50a0*/  LDC R9, c[0x0][0x14] ;  /* 0x00000500ff097b82 */ /* 0x00de220000000800 */
[----:B------:R-:W-:Y:S01]  /*50b0*/  UIMAD.WIDE.U32 UR6, UR6, UR7, URZ ;  /* 0x00000007060672a5 */ /* 0x000fe2000f8e003f */
[----:B-----5:R-:W-:Y:S01]  /*50c0*/  PRMT R8, RZ, 0x7610, R8 ;  /* 0x00007610ff087816 */ /* 0x020fe20000000008 */
[----:B------:R-:W-:Y:S02]  /*50d0*/  IMAD.MOV.U32 R15, RZ, RZ, -0x1 ;  /* 0xffffffffff0f7424 */ /* 0x000fe400078e00ff */
[----:B------:R-:W-:Y:S02]  /*50e0*/  IMAD.MOV.U32 R73, RZ, RZ, -0x1 ;  /* 0xffffffffff497424 */ /* 0x000fe400078e00ff */
[----:B0-----:R-:W-:-:S04]  /*50f0*/  IMAD.WIDE.U32 R4, R9, UR6, R4 ;  /* 0x0000000609047c25 */ /* 0x001fc8000f8e0004 */
[----:B------:R-:W-:Y:S01]  /*5100*/  IMAD R9, R9, UR7, RZ ;  /* 0x0000000709097c24 */ /* 0x000fe2000f8e02ff */
[----:B------:R-:W-:Y:S02]  /*5110*/  ULDC.64 UR6, c[0x0][0x650] ;  /* 0x0001940000067ab9 */ /* 0x000fe40000000a00 */
[----:B------:R-:W-:Y:S01]  /*5120*/  ISETP.GE.U32.AND P0, PT, R4, UR6, PT ;  /* 0x0000000604007c0c */ /* 0x000fe2000bf06070 */
[----:B------:R-:W-:-:S05]  /*5130*/  IMAD.IADD R5, R5, 0x1, R9 ;  /* 0x0000000105057824 */ /* 0x000fca00078e0209 */
[----:B------:R-:W-:-:S13]  /*5140*/  ISETP.GE.U32.AND.EX P0, PT, R5, UR7, PT, P0 ;  /* 0x0000000705007c0c */ /* 0x000fda000bf06100 */
[----:B------:R-:W-:Y:S05]  /*5150*/  @P0 BRA `(.L_x_105) ;  /* 0x0000000400600947 */ /* 0x000fea0003800000 */
[----:B------:R-:W0:Y:S01]  /*5160*/  S2R R22, SR_CTAID.X ;  /* 0x0000000000167919 */ /* 0x000e220000002500 */
[----:B------:R-:W2:Y:S01]  /*5170*/  LDC.64 R16, c[0x0][0x628] ;  /* 0x00018a00ff107b82 */ /* 0x000ea20000000a00 */
[----:B------:R-:W-:Y:S01]  /*5180*/  ULDC UR6, c[0x0][0x150] ;  /* 0x0000540000067ab9 */ /* 0x000fe20000000800 */
[----:B------:R-:W-:Y:S01]  /*5190*/  IMAD.MOV.U32 R14, RZ, RZ, R4 ;  /* 0x000000ffff0e7224 */ /* 0x000fe200078e0004 */
[----:B-1--4-:R-:W1:Y:S01]  /*51a0*/  S2R R24, SR_CTAID.Y ;  /* 0x0000000000187919 */ /* 0x012e620000002600 */
[----:B------:R-:W-:-:S04]  /*51b0*/  IMAD.MOV.U32 R15, RZ, RZ, R5 ;  /* 0x000000ffff0f7224 */ /* 0x000fc800078e0005 */
[----:B------:R-:W3:Y:S08]  /*51c0*/  LDC R25, c[0x0][0x144] ;  /* 0x00005100ff197b82 */ /* 0x000ef00000000800 */
[----:B------:R-:W4:Y:S08]  /*51d0*/  LDC R18, c[0x0][0x630] ;  /* 0x00018c00ff127b82 */ /* 0x000f300000000800 */
[----:B------:R-:W1:Y:S01]  /*51e0*/  LDC.64 R20, c[0x0][0x620] ;  /* 0x00018800ff147b82 */ /* 0x000e620000000a00 */
[----:B--2---:R-:W-:-:S04]  /*51f0*/  ISETP.NE.U32.AND P0, PT, R16, RZ, PT ;  /* 0x000000ff1000720c */ /* 0x004fc80003f05070 */
[----:B------:R-:W-:Y:S02]  /*5200*/  ISETP.NE.AND.EX P0, PT, R17, RZ, PT, P0 ;  /* 0x000000ff1100720c */ /* 0x000fe40003f05300 */
[----:B0-----:R-:W-:-:S05]  /*5210*/  I2FP.F32.U32 R8, R22 ;  /* 0x0000001600087245 */ /* 0x001fca0000201000 */
[----:B------:R-:W-:-:S04]  /*5220*/  FMUL R8, R8, UR6 ;  /* 0x0000000608087c20 */ /* 0x000fc80008400000 */
[----:B------:R0:W2:Y:S02]  /*5230*/  F2I.U32.TRUNC.NTZ R23, R8 ;  /* 0x0000000800177305 */ /* 0x0000a4000020f000 */
[----:B---34-:R-:W-:Y:S05]  /*5240*/  @!P0 BRA `(.L_x_106) ;  /* 0x0000000000288947 */ /* 0x018fea0003800000 */
[----:B------:R-:W3:Y:S02]  /*5250*/  LDC R9, c[0x0][0x634] ;  /* 0x00018d00ff097b82 */ /* 0x000ee40000000800 */
[----:B---3--:R-:W-:-:S05]  /*5260*/  IADD3 R13, P0, R4, R9, RZ ;  /* 0x00000009040d7210 */ /* 0x008fca0007f1e0ff */
[----:B------:R-:W-:-:S04]  /*5270*/  IMAD.X R19, RZ, RZ, R5, P0 ;  /* 0x000000ffff137224 */ /* 0x000fc800000e0605 */
[----:B0-----:R-:W-:-:S04]  /*5280*/  IMAD.WIDE.U32 R8, R19, R16, RZ ;  /* 0x0000001013087225 */ /* 0x001fc800078e00ff */
[----:B------:R-:W-:-:S04]  /*5290*/  IMAD.WIDE.U32 R10, P0, R13, R17, R8 ;  /* 0x000000110d0a7225 */ /* 0x000fc80007800008 */
[----:B------:R-:W-:-:S04]  /*52a0*/  IMAD.WIDE.U32 R8, R13, R16, RZ ;  /* 0x000000100d087225 */ /* 0x000fc800078e00ff */
[----:B------:R-:W-:Y:S01]  /*52b0*/  IMAD.X R15, RZ, RZ, RZ, P0 ;  /* 0x000000ffff0f7224 */ /* 0x000fe200000e06ff */
[----:B------:R-:W-:Y:S01]  /*52c0*/  IADD3 RZ, P0, R9, R10, RZ ;  /* 0x0000000a09ff7210 */ /* 0x000fe20007f1e0ff */
[----:B------:R-:W-:-:S04]  /*52d0*/  IMAD.MOV.U32 R14, RZ, RZ, R11 ;  /* 0x000000ffff0e7224 */ /* 0x000fc800078e000b */
[----:B------:R-:W-:-:S08]  /*52e0*/  IMAD.WIDE.U32.X R14, R19, R17, R14, P0 ;  /* 0x00000011130e7225 */ /* 0x000fd000000e040e */
.L_x_106:
[----:B------:R-:W3:Y:S01]  /*52f0*/  LDC.64 R30, c[0x0][0x640] ;  /* 0x00019000ff1e7b82 */ /* 0x000ee20000000a00 */
[-C--:B------:R-:W-:Y:S01]  /*5300*/  SHF.R.U64 R73, R14, R18.reuse, R15 ;  /* 0x000000120e497219 */ /* 0x080fe2000000120f */
[----:B--2---:R-:W-:Y:S01]  /*5310*/  IMAD.MOV R23, RZ, RZ, -R23 ;  /* 0x000000ffff177224 */ /* 0x004fe200078e0a17 */
[----:B0-----:R-:W-:Y:S01]  /*5320*/  SHF.R.U32.HI R8, RZ, R18, R15 ;  /* 0x00000012ff087219 */ /* 0x001fe2000001160f */
[----:B------:R-:W-:Y:S01]  /*5330*/  ULDC UR6, c[0x0][0x154] ;  /* 0x0000550000067ab9 */ /* 0x000fe20000000800 */
[----:B------:R-:W-:Y:S01]  /*5340*/  IADD3 R11, P0, RZ, -R73, RZ ;  /* 0x80000049ff0b7210 */ /* 0x000fe20007f1e0ff */
[----:B------:R-:W-:Y:S02]  /*5350*/  IMAD R23, R25, R23, R22 ;  /* 0x0000001719177224 */ /* 0x000fe400078e0216 */
[----:B------:R-:W0:Y:S01]  /*5360*/  LDC R14, c[0x0][0x618] ;  /* 0x00018600ff0e7b82 */ /* 0x000e220000000800 */
[----:B------:R-:W-:Y:S02]  /*5370*/  IMAD.MOV.U32 R13, RZ, RZ, 0x1 ;  /* 0x00000001ff0d7424 */ /* 0x000fe400078e00ff */
[----:B------:R-:W-:-:S04]  /*5380*/  IMAD.X R9, RZ, RZ, ~R8, P0 ;  /* 0x000000ffff097224 */ /* 0x000fc800000e0e08 */
[-C--:B-1----:R-:W-:Y:S01]  /*5390*/  IMAD R10, R9, R20.reuse, RZ ;  /* 0x00000014090a7224 */ /* 0x082fe200078e02ff */
[----:B------:R-:W1:Y:S01]  /*53a0*/  LDC R26, c[0x0][0x608] ;  /* 0x00018200ff1a7b82 */ /* 0x000e620000000800 */
[----:B------:R-:W-:-:S04]  /*53b0*/  IMAD.WIDE.U32 R8, R11, R20, R4 ;  /* 0x000000140b087225 */ /* 0x000fc800078e0004 */
[----:B------:R-:W-:Y:S01]  /*53c0*/  IMAD R11, R11, R21, R10 ;  /* 0x000000150b0b7224 */ /* 0x000fe200078e020a */
[----:B------:R-:W-:Y:S02]  /*53d0*/  I2FP.F32.U32 R10, R24 ;  /* 0x00000018000a7245 */ /* 0x000fe40000201000 */
[----:B------:R-:W2:Y:S01]  /*53e0*/  LDC R28, c[0x0][0x658] ;  /* 0x00019600ff1c7b82 */ /* 0x000ea20000000800 */
[----:B------:R-:W-:Y:S01]  /*53f0*/  IMAD.IADD R9, R9, 0x1, R11 ;  /* 0x0000000109097824 */ /* 0x000fe200078e020b */
[----:B---3--:R-:W-:Y:S01]  /*5400*/  ISETP.NE.U32.AND P0, PT, R30, RZ, PT ;  /* 0x000000ff1e00720c */ /* 0x008fe20003f05070 */
[----:B------:R-:W-:Y:S01]  /*5410*/  FMUL R10, R10, UR6 ;  /* 0x000000060a0a7c20 */ /* 0x000fe20008400000 */
[----:B------:R-:W-:Y:S02]  /*5420*/  IMAD.MOV.U32 R11, RZ, RZ, -0x1 ;  /* 0xffffffffff0b7424 */ /* 0x000fe400078e00ff */
[----:B------:R-:W-:Y:S01]  /*5430*/  ISETP.NE.AND.EX P0, PT, R31, RZ, PT, P0 ;  /* 0x000000ff1f00720c */ /* 0x000fe20003f05300 */
[----:B------:R3:W4:Y:S01]  /*5440*/  F2I.U32.TRUNC.NTZ R19, R10 ;  /* 0x0000000a00137305 */ /* 0x000722000020f000 */
[----:B------:R-:W3:Y:S01]  /*5450*/  LDC R21, c[0x0][0x148] ;  /* 0x00005200ff157b82 */ /* 0x000ee20000000800 */
[----:B0-----:R-:W-:-:S02]  /*5460*/  SHF.R.U64 R18, R8, R14, R9 ;  /* 0x0000000e08127219 */ /* 0x001fc40000001209 */
[----:B------:R-:W-:-:S05]  /*5470*/  SHF.R.U32.HI R9, RZ, R14, R9 ;  /* 0x0000000eff097219 */ /* 0x000fca0000011609 */
[----:B------:R-:W0:Y:S01]  /*5480*/  LDC R22, c[0x0][0x600] ;  /* 0x00018000ff167b82 */ /* 0x000e220000000800 */
[-CC-:B-1----:R-:W-:Y:S02]  /*5490*/  SHF.R.U64 R16, R18, R26.reuse, R9.reuse ;  /* 0x0000001a12107219 */ /* 0x182fe40000001209 */
[----:B------:R-:W-:-:S05]  /*54a0*/  SHF.R.U32.HI R9, RZ, R26, R9 ;  /* 0x0000001aff097219 */ /* 0x000fca0000011609 */
[----:B------:R-:W1:Y:S01]  /*54b0*/  LDC R27, c[0x0][0x648] ;  /* 0x00019200ff1b7b82 */ /* 0x000e620000000800 */
[-CC-:B--2---:R-:W-:Y:S02]  /*54c0*/  SHF.R.U64 R20, R16, R28.reuse, R9.reuse ;  /* 0x0000001c10147219 */ /* 0x184fe40000001209 */
[-C--:B------:R-:W-:Y:S02]  /*54d0*/  SHF.L.U32 R11, R11, R28.reuse, RZ ;  /* 0x0000001c0b0b7219 */ /* 0x080fe400000006ff */
[-C--:B------:R-:W-:Y:S01]  /*54e0*/  SHF.R.U32.HI R9, RZ, R28.reuse, R9 ;  /* 0x0000001cff097219 */ /* 0x080fe20000011609 */
[----:B------:R-:W-:Y:S01]  /*54f0*/  IMAD.MOV.U32 R8, RZ, RZ, R20 ;  /* 0x000000ffff087224 */ /* 0x000fe200078e0014 */
[----:B------:R-:W-:Y:S01]  /*5500*/  SHF.L.U32 R26, R13, R28, RZ ;  /* 0x0000001c0d1a7219 */ /* 0x000fe200000006ff */
[----:B------:R-:W2:Y:S01]  /*5510*/  LDC R29, c[0x0][0x638] ;  /* 0x00018e00ff1d7b82 */ /* 0x000ea20000000800 */
[----:B------:R-:W-:-:S07]  /*5520*/  LOP3.LUT R25, RZ, R11, RZ, 0x33, !PT ;  /* 0x0000000bff197212 */ /* 0x000fce00078e33ff */
[----:B------:R-:W0:Y:S01]  /*5530*/  LDC R32, c[0x0][0x610] ;  /* 0x00018400ff207b82 */ /* 0x000e220000000800 */
[----:B----4-:R-:W-:Y:S05]  /*5540*/  @!P0 BRA `(.L_x_107) ;  /* 0x0000000000288947 */ /* 0x010fea0003800000 */
[----:B------:R-:W4:Y:S02]  /*5550*/  LDC R13, c[0x0][0x64c] ;  /* 0x00019300ff0d7b82 */ /* 0x000f240000000800 */
[----:B----4-:R-:W-:-:S05]  /*5560*/  IADD3 R13, P0, R20, R13, RZ ;  /* 0x0000000d140d7210 */ /* 0x010fca0007f1e0ff */
[----:B------:R-:W-:-:S04]  /*5570*/  IMAD.X R17, RZ, RZ, R9, P0 ;  /* 0x000000ffff117224 */ /* 0x000fc800000e0609 */
[----:B------:R-:W-:-:S04]  /*5580*/  IMAD.WIDE.U32 R8, R17, R30, RZ ;  /* 0x0000001e11087225 */ /* 0x000fc800078e00ff */
[----:B---3--:R-:W-:-:S04]  /*5590*/  IMAD.WIDE.U32 R10, P0, R13, R31, R8 ;  /* 0x0000001f0d0a7225 */ /* 0x008fc80007800008 */
[----:B------:R-:W-:-:S04]  /*55a0*/  IMAD.WIDE.U32 R8, R13, R30, RZ ;  /* 0x0000001e0d087225 */ /* 0x000fc800078e00ff */
[----:B------:R-:W-:Y:S01]  /*55b0*/  IMAD.X R15, RZ, RZ, RZ, P0 ;  /* 0x000000ffff0f7224 */ /* 0x000fe200000e06ff */
[----:B------:R-:W-:Y:S01]  /*55c0*/  IADD3 RZ, P0, R9, R10, RZ ;  /* 0x0000000a09ff7210 */ /* 0x000fe20007f1e0ff */
[----:B------:R-:W-:-:S04]  /*55d0*/  IMAD.MOV.U32 R14, RZ, RZ, R11 ;  /* 0x000000ffff0e7224 */ /* 0x000fc800078e000b */
[----:B------:R-:W-:-:S08]  /*55e0*/  IMAD.WIDE.U32.X R8, R17, R31, R14, P0 ;  /* 0x0000001f11087225 */ /* 0x000fd000000e040e */
.L_x_107:
[----:B-1----:R-:W-:Y:S01]  /*55f0*/  SHF.R.U64 R8, R8, R27, R9 ;  /* 0x0000001b08087219 */ /* 0x002fe20000001209 */
[----:B0-----:R-:W-:Y:S01]  /*5600*/  VIADD R13, R22, 0xffffffff ;  /* 0xffffffff160d7836 */ /* 0x001fe20000000000 */
[----:B------:R-:W-:Y:S01]  /*5610*/  LOP3.LUT R11, R16, R25, RZ, 0xc0, !PT ;  /* 0x00000019100b7212 */ /* 0x000fe200078ec0ff */
[----:B------:R-:W-:Y:S02]  /*5620*/  IMAD.MOV R19, RZ, RZ, -R19 ;  /* 0x000000ffff137224 */ /* 0x000fe400078e0a13 */
[----:B------:R-:W-:Y:S02]  /*5630*/  IMAD.MOV R9, RZ, RZ, -R8 ;  /* 0x000000ffff097224 */ /* 0x000fe400078e0a08 */
[----:B------:R-:W-:Y:S01]  /*5640*/  IMAD R26, R26, R8, R11 ;  /* 0x000000081a1a7224 */ /* 0x000fe200078e020b */
[----:B------:R-:W-:Y:S01]  /*5650*/  LOP3.LUT R11, R18, R13, RZ, 0xc0, !PT ;  /* 0x0000000d120b7212 */ /* 0x000fe200078ec0ff */
[----:B---3--:R-:W-:Y:S02]  /*5660*/  @P4 IMAD R23, R21, R19, R24 ;  /* 0x0000001315174224 */ /* 0x008fe400078e0218 */
[----:B--2---:R-:W-:-:S02]  /*5670*/  IMAD R8, R9, R29, R20 ;  /* 0x0000001d09087224 */ /* 0x004fc400078e0214 */
[----:B------:R-:W-:Y:S02]  /*5680*/  IMAD R26, R26, R32, R23 ;  /* 0x000000201a1a7224 */ /* 0x000fe400078e0217 */
[----:B------:R-:W-:Y:S02]  /*5690*/  IMAD R9, R8, R22, R11 ;  /* 0x0000001608097224 */ /* 0x000fe400078e020b */
[----:B------:R-:W-:-:S03]  /*56a0*/  IMAD.MOV.U32 R10, RZ, RZ, 0x1 ;  /* 0x00000001ff0a7424 */ /* 0x000fc600078e00ff */
[----:B------:R-:W-:Y:S02]  /*56b0*/  SEL R15, R9, R26, !P4 ;  /* 0x0000001a090f7207 */ /* 0x000fe40006000000 */
[----:B------:R-:W-:Y:S02]  /*56c0*/  PRMT R8, R10, 0x7610, R8 ;  /* 0x000076100a087816 */ /* 0x000fe40000000008 */
[----:B------:R-:W-:-:S07]  /*56d0*/  SEL R26, R26, R9, !P4 ;  /* 0x000000091a1a7207 */ /* 0x000fce0006000000 */
.L_x_105:
[----:B------:R-:W-:Y:S01]  /*56e0*/  LOP3.LUT P0, RZ, R8, 0xff, RZ, 0xc0, !PT ;  /* 0x000000ff08ff7812 */ /* 0x000fe2000780c0ff */
[----:B------:R-:W-:-:S12]  /*56f0*/  IMAD.MOV.U32 R71, RZ, RZ, R26 ;  /* 0x000000ffff477224 */ /* 0x000fd800078e001a */
[----:B------:R-:W-:Y:S05]  /*5700*/  @P0 BRA `(.L_x_108) ;  /* 0xffffffbc00300947 */ /* 0x000fea000383ffff */
[----:B------:R-:W-:Y:S05]  /*5710*/  EXIT ;  /* 0x000000000000794d */ /* 0x000fea0003800000 */
.L_x_8:
[----:B0-----:R-:W-:Y:S01]  /*5720*/  ULDC.64 UR4, c[0x0][0x650] ;  /* 0x0001940000047ab9 */ /* 0x001fe20000000a00 */
        /* <DEDUP_REMOVED lines=25> */
.L_x_110:
[----:B------:R-:W0:Y:S01]  /*58c0*/  LDC.64 R28, c[0x0][0x640] ;  /* 0x00019000ff1c7b82 */ /* 0x000e220000000a00 */
[-CC-:B------:R-:W-:Y:S01]  /*58d0*/  SHF.R.U64 R21, R16, R6.reuse, R17.reuse ;  /* 0x0000000610157219 */ /* 0x180fe20000001211 */
[----:B------:R-:W-:Y:S01]  /*58e0*/  IMAD.MOV.U32 R31, RZ, RZ, 0x1 ;  /* 0x00000001ff1f7424 */ /* 0x000fe200078e00ff */
[----:B------:R-:W-:Y:S02]  /*58f0*/  SHF.R.U32.HI R3, RZ, R6, R17 ;  /* 0x00000006ff037219 */ /* 0x000fe40000011611 */
[----:B------:R-:W-:-:S03]  /*5900*/  IADD3 R15, P0, RZ, -R21, RZ ;  /* 0x80000015ff0f7210 */ /* 0x000fc60007f1e0ff */
[----:B------:R-:W1:Y:S02]  /*5910*/  LDC R14, c[0x0][0x618] ;  /* 0x00018600ff0e7b82 */ /* 0x000e640000000800 */
[----:B------:R-:W-:Y:S02]  /*5920*/  IMAD.X R3, RZ, RZ, ~R3, P0 ;  /* 0x000000ffff037224 */ /* 0x000fe400000e0e03 */
[----:B------:R-:W-:-:S04]  /*5930*/  IMAD.WIDE.U32 R12, R15, R22, R4 ;  /* 0x000000160f0c7225 */ /* 0x000fc800078e0004 */
[----:B------:R-:W2:Y:S01]  /*5940*/  LDC R16, c[0x0][0x608] ;  /* 0x00018200ff107b82 */ /* 0x000ea20000000800 */
[----:B------:R-:W-:-:S04]  /*5950*/  IMAD R6, R3, R22, RZ ;  /* 0x0000001603067224 */ /* 0x000fc800078e02ff */
[----:B------:R-:W-:-:S03]  /*5960*/  IMAD R3, R15, R23, R6 ;  /* 0x000000170f037224 */ /* 0x000fc600078e0206 */
[----:B------:R-:W3:Y:S01]  /*5970*/  LDC R26, c[0x0][0x658] ;  /* 0x00019600ff1a7b82 */ /* 0x000ee20000000800 */
[----:B------:R-:W-:Y:S01]  /*5980*/  IMAD.IADD R3, R13, 0x1, R3 ;  /* 0x000000010d037824 */ /* 0x000fe200078e0203 */
[----:B0-----:R-:W-:Y:S01]  /*5990*/  ISETP.NE.U32.AND P0, PT, R28, RZ, PT ;  /* 0x000000ff1c00720c */ /* 0x001fe20003f05070 */
[----:B------:R-:W-:-:S03]  /*59a0*/  IMAD.MOV.U32 R13, RZ, RZ, -0x1 ;  /* 0xffffffffff0d7424 */ /* 0x000fc600078e00ff */
        /* <DEDUP_REMOVED lines=25> */
.L_x_111:
[----:B-1----:R-:W-:Y:S01]  /*5b40*/  SHF.R.U64 R6, R12, R25, R13 ;  /* 0x000000190c067219 */ /* 0x002fe2000000120d */
[----:B0-----:R-:W-:Y:S01]  /*5b50*/  VIADD R13, R24, 0xffffffff ;  /* 0xffffffff180d7836 */ /* 0x001fe20000000000 */
[----:B------:R-:W-:Y:S01]  /*5b60*/  SHF.L.U32 R9, R31, R26, RZ ;  /* 0x0000001a1f097219 */ /* 0x000fe200000006ff */
[----:B------:R-:W-:Y:S01]  /*5b70*/  @P4 IMAD R10, R11, R20, R8 ;  /* 0x000000140b0a4224 */ /* 0x000fe200078e0208 */
[----:B------:R-:W-:Y:S01]  /*5b80*/  LOP3.LUT R3, R22, R33, RZ, 0xc0, !PT ;  /* 0x0000002116037212 */ /* 0x000fe200078ec0ff */
[----:B------:R-:W-:Y:S01]  /*5b90*/  IMAD.MOV R12, RZ, RZ, -R6 ;  /* 0x000000ffff0c7224 */ /* 0x000fe200078e0a06 */
[----:B------:R-:W-:Y:S01]  /*5ba0*/  LOP3.LUT R18, R18, R13, RZ, 0xc0, !PT ;  /* 0x0000000d12127212 */ /* 0x000fe200078ec0ff */
[----:B------:R-:W-:Y:S02]  /*5bb0*/  IMAD.MOV.U32 R8, RZ, RZ, 0x1 ;  /* 0x00000001ff087424 */ /* 0x000fe400078e00ff */
[----:B------:R-:W-:Y:S02]  /*5bc0*/  IMAD R9, R9, R6, R3 ;  /* 0x0000000609097224 */ /* 0x000fe400078e0203 */
[----:B--2---:R-:W-:-:S02]  /*5bd0*/  IMAD R3, R12, R27, R23 ;  /* 0x0000001b0c037224 */ /* 0x004fc400078e0217 */
[----:B---3--:R-:W-:Y:S02]  /*5be0*/  IMAD R6, R9, R30, R10 ;  /* 0x0000001e09067224 */ /* 0x008fe400078e020a */
[----:B------:R-:W-:Y:S01]  /*5bf0*/  IMAD R9, R3, R24, R18 ;  /* 0x0000001803097224 */ /* 0x000fe200078e0212 */
[----:B------:R-:W-:Y:S01]  /*5c00*/  PRMT R3, R8, 0x7610, R3 ;  /* 0x0000761008037816 */ /* 0x000fe20000000003 */
[----:B------:R-:W-:-:S03]  /*5c10*/  IMAD.MOV.U32 R16, RZ, RZ, R21 ;  /* 0x000000ffff107224 */ /* 0x000fc600078e0015 */
[----:B------:R-:W-:Y:S02]  /*5c20*/  SEL R13, R9, R6, !P4 ;  /* 0x00000006090d7207 */ /* 0x000fe40006000000 */
[----:B------:R-:W-:-:S07]  /*5c30*/  SEL R6, R6, R9, !P4 ;  /* 0x0000000906067207 */ /* 0x000fce0006000000 */
.L_x_109:
[----:B------:R-:W-:-:S08]  /*5c40*/  NOP ;  /* 0x0000000000007918 */ /* 0x000fd00000000000 */
[----:B------:R-:W0:-:S00]  /*5c50*/  USETMAXREG.DEALLOC.CTAPOOL 0x28 ;  /* 0x00000028000079c8 */ /* 0x000e0000080e0500 */
[----:B0-----:R-:W-:-:S13]  /*5c60*/  ISETP.NE.AND P0, PT, R7, RZ, PT ;  /* 0x000000ff0700720c */ /* 0x001fda0003f05270 */
[----:B------:R-:W-:Y:S05]  /*5c70*/  @P0 EXIT ;  /* 0x000000000000094d */ /* 0x000fea0003800000 */
[----:B------:R-:W-:Y:S01]  /*5c80*/  LOP3.LUT P0, RZ, R3, 0xff, RZ, 0xc0, !PT ;  /* 0x000000ff03ff7812 */ /* 0x000fe2000780c0ff */
[----:B------:R-:W-:Y:S02]  /*5c90*/  IMAD.MOV.U32 R3, RZ, RZ, 0x1 ;  /* 0x00000001ff037424 */ /* 0x000fe400078e00ff */
[----:B------:R-:W-:-:S10]  /*5ca0*/  IMAD.MOV.U32 R12, RZ, RZ, RZ ;  /* 0x000000ffff0c7224 */ /* 0x000fd400078e00ff */
[----:B------:R-:W-:Y:S05]  /*5cb0*/  @!P0 BRA `(.L_x_112) ;  /* 0x0000000c00888947 */ /* 0x000fea0003800000 */
[----:B------:R-:W0:Y:S01]  /*5cc0*/  LDC R3, c[0x0][0x28c] ;  /* 0x0000a300ff037b82 */ /* 0x000e220000000800 */
[----:B------:R-:W-:Y:S01]  /*5cd0*/  ULDC UR5, c[0x0][0x658] ;  /* 0x0001960000057ab9 */ /* 0x000fe20000000800 */
[----:B------:R-:W-:Y:S01]  /*5ce0*/  UMOV UR11, 0xffffffff ;  /* 0xffffffff000b7882 */ /* 0x000fe20000000000 */
[----:B------:R-:W-:Y:S01]  /*5cf0*/  UMOV UR17, 0x1 ;  /* 0x0000000100117882 */ /* 0x000fe20000000000 */
[----:B------:R-:W-:Y:S01]  /*5d00*/  USHF.L.U32 UR11, UR11, UR5, URZ ;  /* 0x000000050b0b7299 */ /* 0x000fe2000800063f */
[----:B------:R-:W-:Y:S01]  /*5d10*/  BSSY B0, `(.L_x_112) ;  /* 0x00000dc000007945 */ /* 0x000fe20003800000 */
[----:B------:R-:W-:Y:S01]  /*5d20*/  ULDC UR9, c[0x0][0xc] ;  /* 0x0000030000097ab9 */ /* 0x000fe20000000800 */
[----:B------:R-:W-:Y:S01]  /*5d30*/  ULDC UR16, c[0x0][0x10] ;  /* 0x0000040000107ab9 */ /* 0x000fe20000000800 */
[----:B------:R-:W1:Y:S01]  /*5d40*/  S2UR UR8, SR_CgaCtaId ;  /* 0x00000000000879c3 */ /* 0x000e620000008800 */
[----:B------:R-:W-:Y:S01]  /*5d50*/  ULOP3.LUT UR13, URZ, UR11, URZ, 0x33, !UPT ;  /* 0x0000000b3f0d7292 */ /* 0x000fe2000f8e333f */
[----:B------:R-:W-:Y:S01]  /*5d60*/  IMAD.MOV.U32 R14, RZ, RZ, 0x1 ;  /* 0x00000001ff0e7424 */ /* 0x000fe200078e00ff */
[----:B------:R-:W-:Y:S01]  /*5d70*/  LOP3.LUT R15, R2, 0x2, RZ, 0xfc, !PT ;  /* 0x00000002020f7812 */ /* 0x000fe200078efcff */
[----:B------:R-:W-:Y:S01]  /*5d80*/  IMAD.MOV.U32 R12, RZ, RZ, RZ ;  /* 0x000000ffff0c7224 */ /* 0x000fe200078e00ff */
[----:B------:R-:W-:Y:S01]  /*5d90*/  ULDC UR4, c[0x0][0x600] ;  /* 0x0001800000047ab9 */ /* 0x000fe20000000800 */
[----:B------:R-:W-:Y:S01]  /*5da0*/  UMOV UR20, 0x11 ;  /* 0x0000001100147882 */ /* 0x000fe20000000000 */
[----:B------:R-:W-:-:S02]  /*5db0*/  UIADD3 UR4, UR4, -0x1, URZ ;  /* 0xffffffff04047890 */ /* 0x000fc4000fffe03f */
[----:B------:R-:W-:Y:S01]  /*5dc0*/  USHF.L.U32 UR5, UR17, UR5, URZ ;  /* 0x0000000511057299 */ /* 0x000fe2000800063f */
[----:B------:R-:W-:Y:S01]  /*5dd0*/  ULDC.64 UR28, c[0x0][0x198] ;  /* 0x00006600001c7ab9 */ /* 0x000fe20000000a00 */
[----:B0-----:R-:W-:-:S05]  /*5de0*/  VIADD R3, R3, 0x3f ;  /* 0x0000003f03037836 */ /* 0x001fca0000000000 */
[----:B------:R-:W-:Y:S01]  /*5df0*/  SHF.R.S32.HI R8, RZ, 0x1f, R3 ;  /* 0x0000001fff087819 */ /* 0x000fe20000011403 */
[----:B-1----:R-:W-:-:S03]  /*5e00*/  USHF.R.U32.HI UR27, URZ, 0x2, UR8 ;  /* 0x000000023f1b7899 */ /* 0x002fc60008011608 */
[----:B------:R-:W-:Y:S01]  /*5e10*/  LEA.HI R8, R8, R3, RZ, 0x6 ;  /* 0x0000000308087211 */ /* 0x000fe200078f30ff */
[----:B------:R-:W-:Y:S01]  /*5e20*/  ULOP3.LUT UR10, UR8, 0x3, URZ, 0xc0, !UPT ;  /* 0x00000003080a7892 */ /* 0x000fe2000f8ec03f */
[----:B------:R-:W-:Y:S01]  /*5e30*/  IMAD.MOV.U32 R3, RZ, RZ, 0x1 ;  /* 0x00000001ff037424 */ /* 0x000fe200078e00ff */
[----:B------:R-:W-:Y:S01]  /*5e40*/  USHF.L.U32 UR6, UR8, 0x4, URZ ;  /* 0x0000000408067899 */ /* 0x000fe2000800063f */
[----:B------:R-:W-:Y:S01]  /*5e50*/  SHF.R.S32.HI R11, RZ, 0x6, R8 ;  /* 0x00000006ff0b7819 */ /* 0x000fe20000011408 */
[----:B------:R-:W-:Y:S02]  /*5e60*/  USHF.L.U32 UR7, UR8, 0xa, URZ ;  /* 0x0000000a08077899 */ /* 0x000fe4000800063f */
[----:B------:R-:W-:Y:S02]  /*5e70*/  ULOP3.LUT UR8, UR8, 0xfffffffc, URZ, 0xc0, !UPT ;  /* 0xfffffffc08087892 */ /* 0x000fe4000f8ec03f */
[----:B------:R-:W-:Y:S01]  /*5e80*/  UISETP.GT.U32.AND UP0, UPT, UR10, 0xffff, UPT ;  /* 0x0000ffff0a00788c */ /* 0x000fe2000bf04070 */
[----:B------:R-:W-:Y:S01]  /*5e90*/  VIADD R10, R11, 0x1 ;  /* 0x000000010b0a7836 */ /* 0x000fe20000000000 */
[----:B------:R-:W-:-:S02]  /*5ea0*/  ULOP3.LUT UR12, UR8, 0x1, URZ, 0xfc, !UPT ;  /* 0x00000001080c7892 */ /* 0x000fc4000f8efc3f */
[----:B------:R-:W-:Y:S02]  /*5eb0*/  ULOP3.LUT UR14, UR8, 0x2, URZ, 0xfc, !UPT ;  /* 0x00000002080e7892 */ /* 0x000fe4000f8efc3f */
[----:B------:R-:W-:Y:S02]  /*5ec0*/  USHF.L.U32 UR11, UR17, UR8, URZ ;  /* 0x00000008110b7299 */ /* 0x000fe4000800063f */
[----:B------:R-:W-:Y:S02]  /*5ed0*/  ULOP3.LUT UR15, UR8, 0x3, URZ, 0xfc, !UPT ;  /* 0x00000003080f7892 */ /* 0x000fe4000f8efc3f */
[----:B------:R-:W-:Y:S02]  /*5ee0*/  UIMAD.WIDE.U32 UR8, UR9, UR16, URZ ;  /* 0x00000010090872a5 */ /* 0x000fe4000f8e003f */
[----:B------:R-:W-:Y:S02]  /*5ef0*/  USHF.L.U32 UR12, UR17, UR12, URZ ;  /* 0x0000000c110c7299 */ /* 0x000fe4000800063f */
[----:B------:R-:W-:-:S02]  /*5f00*/  USHF.L.U32 UR14, UR17, UR14, URZ ;  /* 0x0000000e110e7299 */ /* 0x000fc4000800063f */
[----:B------:R-:W-:Y:S01]  /*5f10*/  USEL UR10, UR10, 0xffff, !UP0 ;  /* 0x0000ffff0a0a7887 */ /* 0x000fe2000c000000 */
[----:B------:R-:W-:Y:S01]  /*5f20*/  ULDC UR16, c[0x0][0x14] ;  /* 0x0000050000107ab9 */ /* 0x000fe20000000800 */
[----:B------:R-:W-:Y:S02]  /*5f30*/  USHF.L.U32 UR15, UR17, UR15, URZ ;  /* 0x0000000f110f7299 */ /* 0x000fe4000800063f */
[----:B------:R-:W-:Y:S02]  /*5f40*/  UIMAD.WIDE.U32 UR22, UR8, UR16, URZ ;  /* 0x00000010081672a5 */ /* 0x000fe4000f8e003f */
[----:B------:R-:W-:Y:S02]  /*5f50*/  UIMAD UR8, UR9, UR16, URZ ;  /* 0x00000010090872a4 */ /* 0x000fe4000f8e023f */
[----:B------:R-:W-:Y:S02]  /*5f60*/  ULOP3.LUT UR11, UR14, UR11, UR12, 0xfe, !UPT ;  /* 0x0000000b0e0b7292 */ /* 0x000fe4000f8efe0c */
[----:B------:R-:W-:-:S02]  /*5f70*/  ULOP3.LUT UR10, UR10, 0xffff, URZ, 0xc0, !UPT ;  /* 0x0000ffff0a0a7892 */ /* 0x000fc4000f8ec03f */
[----:B------:R-:W-:Y:S02]  /*5f80*/  ULOP3.LUT UR6, UR6, 0x30, URZ, 0xc0, !UPT ;  /* 0x0000003006067892 */ /* 0x000fe4000f8ec03f */
[----:B------:R-:W-:Y:S02]  /*5f90*/  ULOP3.LUT UR7, UR7, 0xc00, URZ, 0xc0, !UPT ;  /* 0x00000c0007077892 */ /* 0x000fe4000f8ec03f */
[----:B------:R-:W-:Y:S02]  /*5fa0*/  UIADD3 UR14, UR23, UR8, URZ ;  /* 0x00000008170e7290 */ /* 0x000fe4000fffe03f */
[----:B------:R-:W-:Y:S02]  /*5fb0*/  ULOP3.LUT UR15, UR11, UR15, URZ, 0xfc, !UPT ;  /* 0x0000000f0b0f7292 */ /* 0x000fe4000f8efc3f */
[----:B------:R-:W-:-:S12]  /*5fc0*/  USHF.L.U32 UR20, UR20, UR10, URZ ;  /* 0x0000000a14147299 */ /* 0x000fd8000800063f */
.L_x_123:
[----:B------:R-:W-:-:S03]  /*5fd0*/  UMOV UR8, 0xffffffff ;  /* 0xffffffff00087882 */ /* 0x000fc60000000000 */
[----:B------:R-:W-:Y:S05]  /*5fe0*/  BRA.DIV UR8, `(.L_x_113) ;  /* 0x0000001608a47947 */ /* 0x000fea000b800000 */
[----:B------:R-:W-:-:S13]  /*5ff0*/  ELECT P0, URZ, PT ;  /* 0x00000000003f782f */ /* 0x000fda0003800000 */
.L_x_148:
[----:B------:R-:W0:Y:S01]  /*6000*/  LDC R7, c[0x0][0x28c] ;  /* 0x0000a300ff077b82 */ /* 0x000e220000000800 */
[----:B------:R-:W-:Y:S01]  /*6010*/  BSSY B1, `(.L_x_114) ;  /* 0x000003b000017945 */ /* 0x000fe20003800000 */
[----:B0-----:R-:W-:-:S13]  /*6020*/  ISETP.LT.OR P0, PT, R7, 0x1, !P0 ;  /* 0x000000010700780c */ /* 0x001fda0004701670 */
[----:B------:R-:W-:Y:S05]  /*6030*/  @P0 BRA `(.L_x_115) ;  /* 0x0000000000e00947 */ /* 0x000fea0003800000 */
[----:B------:R-:W-:Y:S01]  /*6040*/  LEA R9, R6, UR27, 0x1 ;  /* 0x0000001b06097c11 */ /* 0x000fe2000f8e08ff */
[----:B------:R-:W-:Y:S01]  /*6050*/  IMAD.MOV.U32 R21, RZ, RZ, RZ ;  /* 0x000000ffff157224 */ /* 0x000fe200078e00ff */
[----:B------:R-:W-:Y:S01]  /*6060*/  LEA R17, R13, UR6, 0x6 ;  /* 0x000000060d117c11 */ /* 0x000fe2000f8e30ff */
[----:B------:R-:W-:Y:S02]  /*6070*/  IMAD.MOV.U32 R6, RZ, RZ, R10 ;  /* 0x000000ffff067224 */ /* 0x000fe400078e000a */
[----:B------:R-:W-:Y:S02]  /*6080*/  IMAD.MOV.U32 R7, RZ, RZ, R3 ;  /* 0x000000ffff077224 */ /* 0x000fe400078e0003 */
[----:B------:R-:W-:Y:S02]  /*6090*/  IMAD.MOV.U32 R8, RZ, RZ, R12 ;  /* 0x000000ffff087224 */ /* 0x000fe400078e000c */
[----:B------:R-:W-:-:S07]  /*60a0*/  IMAD.SHL.U32 R19, R9, 0x40, RZ ;  /* 0x0000004009137824 */ /* 0x000fce00078e00ff */
.L_x_118:
[----:B------:R-:W0:Y:S01]  /*60b0*/  S2R R18, SR_CgaCtaId ;  /* 0x0000000000127919 */ /* 0x000e220000008800 */
[----:B------:R-:W-:Y:S02]  /*60c0*/  MOV R9, 0x400 ;  /* 0x0000040000097802 */ /* 0x000fe40000000f00 */
[----:B------:R-:W-:-:S13]  /*60d0*/  LOP3.LUT P1, RZ, R0, 0x7f, RZ, 0xc0, !PT ;  /* 0x0000007f00ff7812 */ /* 0x000fda000782c0ff */
[----:B------:R-:W1:Y:S01]  /*60e0*/  @!P1 LDC R13, c[0x0][0x500] ;  /* 0x00014000ff0d9b82 */ /* 0x000e620000000800 */
[----:B0-----:R-:W-:Y:S02]  /*60f0*/  LEA R20, R18, R9, 0x18 ;  /* 0x0000000912147211 */ /* 0x001fe400078ec0ff */
[----:B------:R-:W-:-:S03]  /*6100*/  SHF.L.U32 R9, R7, 0x1f, RZ ;  /* 0x0000001f07097819 */ /* 0x000fc600000006ff */
[----:B------:R-:W-:-:S04]  /*6110*/  IMAD R18, R8, 0x8, R20 ;  /* 0x0000000808127824 */ /* 0x000fc800078e0214 */
[----:B------:R-:W0:Y:S02]  /*6120*/  SYNCS.PHASECHK.TRANS64.TRYWAIT P0, [R18+URZ+0x90], R9 ;  /* 0x00009009120075a7 */ /* 0x000e24000800017f */
[----:B01----:R-:W-:Y:S05]  /*6130*/  @!P0 BRA `(.L_x_116) ;  /* 0x0000001400708947 */ /* 0x003fea0003800000 */
.L_x_149:
[----:B0-----:R-:W-:Y:S01]  /*6140*/  PRMT R9, R15, 0x9910, RZ ;  /* 0x000099100f097816 */ /* 0x001fe200000000ff */
[----:B------:R0:W-:Y:S03]  /*6150*/  @!P1 SYNCS.ARRIVE.TRANS64 RZ, [R18+URZ], R13 ;  /* 0x0000000d12ff99a7 */ /* 0x0001e6000800003f */
[----:B------:R-:W-:-:S13]  /*6160*/  ISETP.NE.AND P0, PT, R9, 0x2, PT ;  /* 0x000000020900780c */ /* 0x000fda0003f05270 */
[----:B0-----:R-:W-:Y:S05]  /*6170*/  @P0 BRA `(.L_x_117) ;  /* 0x0000000000040947 */ /* 0x001fea0003800000 */
[----:B------:R-:W-:Y:S01]  /*6180*/  BPT.TRAP 0x1 ;  /* 0x000000040000795c */ /* 0x000fe20000300000 */
.L_x_117:
[----:B------:R-:W-:Y:S01]  /*6190*/  LEA R9, R8, UR27, 0x1 ;  /* 0x0000001b08097c11 */ /* 0x000fe2000f8e08ff */
[----:B------:R-:W-:Y:S01]  /*61a0*/  VIADD R6, R6, 0xffffffff ;  /* 0xffffffff06067836 */ /* 0x000fe20000000000 */
[----:B------:R-:W-:Y:S01]  /*61b0*/  R2UR UR11, R8 ;  /* 0x00000000080b72ca */ /* 0x000fe200000e0000 */
[----:B------:R-:W-:Y:S01]  /*61c0*/  UIADD3 UR16, UP0, UR28, 0xf0, URZ ;  /* 0x000000f01c107890 */ /* 0x000fe2000ff1e03f */
[----:B------:R-:W-:Y:S01]  /*61d0*/  R2UR UR24, R20 ;  /* 0x00000000141872ca */ /* 0x000fe200000e0000 */
[----:B------:R-:W-:Y:S01]  /*61e0*/  IMAD.U32 R9, R9, 0x1000, R20 ;  /* 0x0000100009097824 */ /* 0x000fe200078e0014 */
[----:B------:R-:W-:Y:S01]  /*61f0*/  R2UR UR25, R19 ;  /* 0x00000000131972ca */ /* 0x000fe200000e0000 */
[----:B------:R-:W-:Y:S01]  /*6200*/  UIADD3 UR32, UP1, UR28, 0x1f0, URZ ;  /* 0x000001f01c207890 */ /* 0x000fe2000ff3e03f */
[----:B------:R-:W-:Y:S01]  /*6210*/  R2UR UR9, R18 ;  /* 0x00000000120972ca */ /* 0x000fe200000e0000 */
[----:B------:R-:W-:Y:S01]  /*6220*/  UIADD3.X UR17, URZ, UR29, URZ, UP0, !UPT ;  /* 0x0000001d3f117290 */ /* 0x000fe200087fe43f */
[----:B------:R-:W-:Y:S01]  /*6230*/  R2UR UR8, R9 ;  /* 0x00000000090872ca */ /* 0x000fe200000e0000 */
[----:B------:R-:W-:Y:S01]  /*6240*/  UPRMT UR21, URZ, 0x5410, UR20 ;  /* 0x000054103f157896 */ /* 0x000fe20008000014 */
[----:B------:R-:W-:Y:S01]  /*6250*/  R2UR UR10, R21 ;  /* 0x00000000150a72ca */ /* 0x000fe200000e0000 */
[----:B------:R-:W-:Y:S01]  /*6260*/  VIADD R8, R8, 0x1 ;  /* 0x0000000108087836 */ /* 0x000fe20000000000 */
[----:B------:R-:W-:Y:S01]  /*6270*/  R2UR UR12, R16 ;  /* 0x00000000100c72ca */ /* 0x000fe200000e0000 */
[----:B------:R-:W-:Y:S01]  /*6280*/  ULEA UR11, UR11, UR7, 0xc ;  /* 0x000000070b0b7291 */ /* 0x000fe2000f8e603f */
[----:B------:R-:W-:Y:S01]  /*6290*/  R2UR UR26, R17 ;  /* 0x00000000111a72ca */ /* 0x000fe200000e0000 */
[----:B------:R-:W-:Y:S01]  /*62a0*/  UPRMT UR30, URZ, 0x5410, UR15 ;  /* 0x000054103f1e7896 */ /* 0x000fe2000800000f */
[----:B------:R-:W-:Y:S01]  /*62b0*/  ISETP.GT.AND P1, PT, R6, 0x1, PT ;  /* 0x000000010600780c */ /* 0x000fe20003f24270 */
[----:B------:R-:W-:Y:S01]  /*62c0*/  UIADD3 UR24, UR24, 0x24200, UR11 ;  /* 0x0002420018187890 */ /* 0x000fe2000fffe00b */
[----:B------:R-:W-:Y:S01]  /*62d0*/  ISETP.NE.AND P0, PT, R8, 0x12, PT ;  /* 0x000000120800780c */ /* 0x000fe20003f05270 */
[----:B------:R-:W-:Y:S01]  /*62e0*/  UIADD3.X UR33, URZ, UR29, URZ, UP1, !UPT ;  /* 0x0000001d3f217290 */ /* 0x000fe20008ffe43f */
[----:B------:R-:W-:Y:S01]  /*62f0*/  VIADD R21, R21, 0x40 ;  /* 0x0000004015157836 */ /* 0x000fe20000000000 */
[----:B------:R-:W-:Y:S01]  /*6300*/  UIADD3 UR8, UR8, 0x200, URZ ;  /* 0x0000020008087890 */ /* 0x000fe2000fffe03f */
[----:B------:R-:W-:Y:S01]  /*6310*/  SEL R18, RZ, 0x1, P0 ;  /* 0x00000001ff127807 */ /* 0x000fe20000000000 */
[----:B------:R-:W-:Y:S01]  /*6320*/  UMOV UR18, 0x0 ;  /* 0x0000000000127882 */ /* 0x000fe20000000000 */
[----:B------:R-:W-:Y:S01]  /*6330*/  UMOV UR19, 0x10000000 ;  /* 0x1000000000137882 */ /* 0x000fe20000000000 */
[----:B------:R-:W-:Y:S01]  /*6340*/  UMOV UR11, UR25 ;  /* 0x00000019000b7c82 */ /* 0x000fe20008000000 */
[----:B------:R-:W-:-:S02]  /*6350*/  LOP3.LUT R7, R7, R18, RZ, 0x3c, !PT ;  /* 0x0000001207077212 */ /* 0x000fc400078e3cff */
[----:B------:R-:W-:Y:S02]  /*6360*/  SEL R8, R8, RZ, P0 ;  /* 0x000000ff08087207 */ /* 0x000fe40000000000 */
[----:B------:R0:W-:Y:S02]  /*6370*/  UTMALDG.3D.MULTICAST [UR8], [UR16], UR21, desc[UR18] ;  /* 0x00001208100073b4 */ /* 0x0001e40008011815 */
[----:B0-----:R-:W-:Y:S01]  /*6380*/  UMOV UR8, UR24 ;  /* 0x0000001800087c82 */ /* 0x001fe20008000000 */
[----:B------:R-:W-:Y:S02]  /*6390*/  UMOV UR11, UR26 ;  /* 0x0000001a000b7c82 */ /* 0x000fe40008000000 */
[----:B------:R0:W-:Y:S02]  /*63a0*/  UTMALDG.3D.MULTICAST [UR8], [UR32], UR30, desc[UR18] ;  /* 0x00001208200073b4 */ /* 0x0001e4000801181e */
[----:B0-----:R-:W-:Y:S05]  /*63b0*/  @P1 BRA `(.L_x_118) ;  /* 0xfffffffc003c1947 */ /* 0x001fea000383ffff */
.L_x_115:
[----:B------:R-:W-:Y:S05]  /*63c0*/  BSYNC B1 ;  /* 0x0000000000017941 */ /* 0x000fea0003800000 */
.L_x_114:
[----:B------:R-:W-:Y:S01]  /*63d0*/  LOP3.LUT P1, RZ, R14, 0xff, RZ, 0xc0, !PT ;  /* 0x000000ff0eff7812 */ /* 0x000fe2000782c0ff */
[C---:B------:R-:W-:Y:S01]  /*63e0*/  IMAD.IADD R9, R11.reuse, 0x1, R12 ;  /* 0x000000010b097824 */ /* 0x040fe200078e020c */
[----:B------:R-:W-:Y:S01]  /*63f0*/  ULDC.64 UR8, c[0x0][0x650] ;  /* 0x0001940000087ab9 */ /* 0x000fe20000000a00 */
[----:B------:R-:W-:Y:S01]  /*6400*/  ISETP.GE.U32.AND P2, PT, R11, 0x12, PT ;  /* 0x000000120b00780c */ /* 0x000fe20003f46070 */
[----:B------:R-:W-:Y:S01]  /*6410*/  BSSY B1, `(.L_x_119) ;  /* 0x0000069000017945 */ /* 0x000fe20003800000 */
[----:B------:R-:W-:Y:S01]  /*6420*/  IMAD.MOV.U32 R13, RZ, RZ, -0x1 ;  /* 0xffffffffff0d7424 */ /* 0x000fe200078e00ff */
[----:B------:R-:W-:Y:S01]  /*6430*/  ISETP.GT.U32.AND P0, PT, R9, 0x11, PT ;  /* 0x000000110900780c */ /* 0x000fe20003f04070 */
[----:B------:R-:W-:Y:S01]  /*6440*/  IMAD.MOV.U32 R16, RZ, RZ, -0x1 ;  /* 0xffffffffff107424 */ /* 0x000fe200078e00ff */
[----:B------:R-:W-:Y:S02]  /*6450*/  PRMT R14, RZ, 0x7610, R14 ;  /* 0x00007610ff0e7816 */ /* 0x000fe4000000000e */
[----:B------:R-:W-:-:S03]  /*6460*/  ISETP.LT.U32.AND P0, PT, R11, 0x12, P0 ;  /* 0x000000120b00780c */ /* 0x000fc60000701070 */
[----:B------:R-:W0:Y:S01]  /*6470*/  @P1 S2R R7, SR_CgaCtaId ;  /* 0x0000000000071919 */ /* 0x000e220000008800 */
[----:B------:R-:W-:-:S04]  /*6480*/  @P1 MOV R6, 0x400 ;  /* 0x0000040000061802 */ /* 0x000fc80000000f00 */
[----:B0-----:R-:W-:Y:S01]  /*6490*/  @P1 LEA R8, R7, R6, 0x18 ;  /* 0x0000000607081211 */ /* 0x001fe200078ec0ff */
[----:B------:R-:W-:Y:S01]  /*64a0*/  IMAD.WIDE.U32 R6, R9, 0x38e38e39, RZ ;  /* 0x38e38e3909067825 */ /* 0x000fe200078e00ff */
[----:B------:R-:W-:Y:S02]  /*64b0*/  SEL R6, RZ, 0x1, !P0 ;  /* 0x00000001ff067807 */ /* 0x000fe40004000000 */
[----:B------:R0:W-:Y:S01]  /*64c0*/  @P1 SYNCS.ARRIVE.TRANS64.A1T0 RZ, [R8+URZ+0x138], RZ ;  /* 0x000138ff08ff19a7 */ /* 0x0001e2000810003f */
[----:B------:R-:W-:Y:S02]  /*64d0*/  IADD3 R4, P1, R4, UR22, RZ ;  /* 0x0000001604047c10 */ /* 0x000fe4000ff3e0ff */
[----:B------:R-:W-:Y:S01]  /*64e0*/  LOP3.LUT R3, R3, R6, RZ, 0x3c, !PT ;  /* 0x0000000603037212 */ /* 0x000fe200078e3cff */
[----:B------:R-:W-:Y:S01]  /*64f0*/  IMAD.MOV.U32 R6, RZ, RZ, -0x1 ;  /* 0xffffffffff067424 */ /* 0x000fe200078e00ff */
[----:B------:R-:W-:Y:S02]  /*6500*/  IADD3.X R5, R5, UR14, RZ, P1, !PT ;  /* 0x0000000e05057c10 */ /* 0x000fe40008ffe4ff */
[----:B------:R-:W-:-:S02]  /*6510*/  ISETP.GE.U32.AND P0, PT, R4, UR8, PT ;  /* 0x0000000804007c0c */ /* 0x000fc4000bf06070 */
[----:B0-----:R-:W-:Y:S02]  /*6520*/  SHF.R.U32.HI R8, RZ, 0x2, R7 ;  /* 0x00000002ff087819 */ /* 0x001fe40000011607 */
[----:B------:R-:W-:Y:S02]  /*6530*/  ISETP.GE.U32.AND.EX P0, PT, R5, UR9, PT, P0 ;  /* 0x0000000905007c0c */ /* 0x000fe4000bf06100 */
[----:B------:R-:W-:Y:S01]  /*6540*/  @P2 LOP3.LUT R3, R3, 0x1, R8, 0x78, !PT ;  /* 0x0000000103032812 */ /* 0x000fe200078e7808 */
[----:B------:R-:W-:Y:S01]  /*6550*/  IMAD R12, R8, -0x12, R9 ;  /* 0xffffffee080c7824 */ /* 0x000fe200078e0209 */
[----:B------:R-:W-:-:S09]  /*6560*/  PRMT R7, RZ, 0x7610, R7 ;  /* 0x00007610ff077816 */ /* 0x000fd20000000007 */
[----:B------:R-:W-:Y:S05]  /*6570*/  @P0 BRA `(.L_x_120) ;  /* 0x0000000400480947 */ /* 0x000fea0003800000 */
[----:B------:R-:W0:Y:S01]  /*6580*/  S2R R17, SR_CTAID.X ;  /* 0x0000000000117919 */ /* 0x000e220000002500 */
[----:B------:R-:W-:Y:S01]  /*6590*/  ULDC.64 UR8, c[0x0][0x628] ;  /* 0x00018a0000087ab9 */ /* 0x000fe20000000a00 */
[----:B------:R-:W1:Y:S01]  /*65a0*/  LDC R18, c[0x0][0x144] ;  /* 0x00005100ff127b82 */ /* 0x000e620000000800 */
[----:B------:R-:W-:Y:S01]  /*65b0*/  ISETP.NE.U32.AND P0, PT, RZ, UR8, PT ;  /* 0x00000008ff007c0c */ /* 0x000fe2000bf05070 */
[----:B------:R-:W2:Y:S01]  /*65c0*/  S2R R13, SR_CTAID.Y ;  /* 0x00000000000d7919 */ /* 0x000ea20000002600 */
[----:B------:R-:W-:Y:S01]  /*65d0*/  ULDC UR10, c[0x0][0x150] ;  /* 0x00005400000a7ab9 */ /* 0x000fe20000000800 */
[----:B------:R-:W-:Y:S01]  /*65e0*/  ULDC UR11, c[0x0][0x630] ;  /* 0x00018c00000b7ab9 */ /* 0x000fe20000000800 */
[----:B------:R-:W-:Y:S01]  /*65f0*/  ISETP.NE.AND.EX P0, PT, RZ, UR9, PT, P0 ;  /* 0x00000009ff007c0c */ /* 0x000fe2000bf05300 */
[----:B------:R-:W-:Y:S01]  /*6600*/  IMAD.MOV.U32 R6, RZ, RZ, R4 ;  /* 0x000000ffff067224 */ /* 0x000fe200078e0004 */
[----:B0-----:R-:W-:-:S05]  /*6610*/  I2FP.F32.U32 R7, R17 ;  /* 0x0000001100077245 */ /* 0x001fca0000201000 */
[----:B------:R-:W-:Y:S01]  /*6620*/  FMUL R20, R7, UR10 ;  /* 0x0000000a07147c20 */ /* 0x000fe20008400000 */
[----:B------:R-:W-:-:S05]  /*6630*/  IMAD.MOV.U32 R7, RZ, RZ, R5 ;  /* 0x000000ffff077224 */ /* 0x000fca00078e0005 */
[----:B--2---:R-:W-:Y:S05]  /*6640*/  @!P0 BRA `(.L_x_121) ;  /* 0x0000000000288947 */ /* 0x004fea0003800000 */
[----:B------:R-:W-:Y:S02]  /*6650*/  ULDC UR10, c[0x0][0x634] ;  /* 0x00018d00000a7ab9 */ /* 0x000fe40000000800 */
[----:B------:R-:W-:-:S05]  /*6660*/  IADD3 R7, P0, R4, UR10, RZ ;  /* 0x0000000a04077c10 */ /* 0x000fca000ff1e0ff */
[----:B------:R-:W-:-:S04]  /*6670*/  IMAD.X R19, RZ, RZ, R5, P0 ;  /* 0x000000ffff137224 */ /* 0x000fc800000e0605 */
[----:B------:R-:W-:-:S04]  /*6680*/  IMAD.WIDE.U32 R8, R19, UR8, RZ ;  /* 0x0000000813087c25 */ /* 0x000fc8000f8e00ff */
[----:B------:R-:W-:-:S04]  /*6690*/  IMAD.WIDE.U32 R8, P0, R7, UR9, R8 ;  /* 0x0000000907087c25 */ /* 0x000fc8000f800008 */
[----:B------:R-:W-:-:S04]  /*66a0*/  IMAD.WIDE.U32 R6, R7, UR8, RZ ;  /* 0x0000000807067c25 */ /* 0x000fc8000f8e00ff */
[----:B------:R-:W-:Y:S01]  /*66b0*/  IMAD.MOV.U32 R6, RZ, RZ, R9 ;  /* 0x000000ffff067224 */ /* 0x000fe200078e0009 */
[----:B------:R-:W-:Y:S01]  /*66c0*/  IADD3 RZ, P1, R7, R8, RZ ;  /* 0x0000000807ff7210 */ /* 0x000fe20007f3e0ff */
[----:B------:R-:W-:-:S04]  /*66d0*/  IMAD.X R7, RZ, RZ, RZ, P0 ;  /* 0x000000ffff077224 */ /* 0x000fc800000e06ff */
[----:B------:R-:W-:-:S08]  /*66e0*/  IMAD.WIDE.U32.X R6, R19, UR9, R6, P1 ;  /* 0x0000000913067c25 */ /* 0x000fd000088e0406 */
.L_x_121:
[--C-:B------:R-:W-:Y:S01]  /*66f0*/  SHF.R.U64 R16, R6, UR11, R7.reuse ;  /* 0x0000000b06107c19 */ /* 0x100fe20008001207 */
[----:B------:R-:W0:Y:S01]  /*6700*/  F2I.U32.TRUNC.NTZ R20, R20 ;  /* 0x0000001400147305 */ /* 0x000e22000020f000 */
[----:B------:R-:W-:Y:S01]  /*6710*/  SHF.R.U32.HI R6, RZ, UR11, R7 ;  /* 0x0000000bff067c19 */ /* 0x000fe20008011607 */
[----:B------:R-:W-:Y:S01]  /*6720*/  ULDC.64 UR8, c[0x0][0x620] ;  /* 0x0001880000087ab9 */ /* 0x000fe20000000a00 */
[----:B------:R-:W-:Y:S01]  /*6730*/  IADD3 R9, P0, RZ, -R16, RZ ;  /* 0x80000010ff097210 */ /* 0x000fe20007f1e0ff */
[----:B------:R-:W-:-:S04]  /*6740*/  ULDC.64 UR10, c[0x0][0x640] ;  /* 0x00019000000a7ab9 */ /* 0x000fc80000000a00 */
[----:B------:R-:W-:Y:S01]  /*6750*/  IMAD.X R6, RZ, RZ, ~R6, P0 ;  /* 0x000000ffff067224 */ /* 0x000fe200000e0e06 */
[----:B------:R-:W-:-:S03]  /*6760*/  ISETP.NE.U32.AND P0, PT, RZ, UR10, PT ;  /* 0x0000000aff007c0c */ /* 0x000fc6000bf05070 */
[----:B------:R-:W-:Y:S01]  /*6770*/  IMAD R8, R6, UR8, RZ ;  /* 0x0000000806087c24 */ /* 0x000fe2000f8e02ff */
[----:B------:R-:W-:Y:S01]  /*6780*/  ISETP.NE.AND.EX P0, PT, RZ, UR11, PT, P0 ;  /* 0x0000000bff007c0c */ /* 0x000fe2000bf05300 */
[----:B------:R-:W-:Y:S01]  /*6790*/  IMAD.WIDE.U32 R6, R9, UR8, R4 ;  /* 0x0000000809067c25 */ /* 0x000fe2000f8e0004 */
[----:B------:R-:W-:-:S03]  /*67a0*/  ULDC UR8, c[0x0][0x618] ;  /* 0x0001860000087ab9 */ /* 0x000fc60000000800 */
[----:B------:R-:W-:Y:S01]  /*67b0*/  IMAD R9, R9, UR9, R8 ;  /* 0x0000000909097c24 */ /* 0x000fe2000f8e0208 */
[----:B------:R-:W-:Y:S01]  /*67c0*/  ULDC UR9, c[0x0][0x154] ;  /* 0x0000550000097ab9 */ /* 0x000fe20000000800 */
[----:B0-----:R-:W-:Y:S02]  /*67d0*/  IMAD.MOV R8, RZ, RZ, -R20 ;  /* 0x000000ffff087224 */ /* 0x001fe400078e0a14 */
[----:B------:R-:W-:Y:S01]  /*67e0*/  IMAD.IADD R7, R7, 0x1, R9 ;  /* 0x0000000107077824 */ /* 0x000fe200078e0209 */
[----:B------:R-:W0:Y:S01]  /*67f0*/  LDC R20, c[0x0][0x148] ;  /* 0x00005200ff147b82 */ /* 0x000e220000000800 */
[----:B-1----:R-:W-:Y:S01]  /*6800*/  IMAD R17, R18, R8, R17 ;  /* 0x0000000812117224 */ /* 0x002fe200078e0211 */
[----:B------:R-:W-:Y:S02]  /*6810*/  I2FP.F32.U32 R8, R13 ;  /* 0x0000000d00087245 */ /* 0x000fe40000201000 */
[--C-:B------:R-:W-:Y:S02]  /*6820*/  SHF.R.U64 R18, R6, UR8, R7.reuse ;  /* 0x0000000806127c19 */ /* 0x100fe40008001207 */
[----:B------:R-:W-:Y:S01]  /*6830*/  SHF.R.U32.HI R7, RZ, UR8, R7 ;  /* 0x00000008ff077c19 */ /* 0x000fe20008011607 */
[----:B------:R-:W-:Y:S01]  /*6840*/  FMUL R8, R8, UR9 ;  /* 0x0000000908087c20 */ /* 0x000fe20008400000 */
[----:B------:R-:W-:-:S02]  /*6850*/  ULDC UR8, c[0x0][0x608] ;  /* 0x0001820000087ab9 */ /* 0x000fc40000000800 */
[--C-:B------:R-:W-:Y:S01]  /*6860*/  SHF.R.U64 R22, R18, UR8, R7.reuse ;  /* 0x0000000812167c19 */ /* 0x100fe20008001207 */
[----:B------:R1:W2:Y:S01]  /*6870*/  F2I.U32.TRUNC.NTZ R23, R8 ;  /* 0x0000000800177305 */ /* 0x0002a2000020f000 */
[----:B------:R-:W-:Y:S01]  /*6880*/  SHF.R.U32.HI R7, RZ, UR8, R7 ;  /* 0x00000008ff077c19 */ /* 0x000fe20008011607 */
[----:B------:R-:W-:-:S03]  /*6890*/  ULDC UR8, c[0x0][0x658] ;  /* 0x0001960000087ab9 */ /* 0x000fc60000000800 */
[--C-:B------:R-:W-:Y:S02]  /*68a0*/  SHF.R.U64 R19, R22, UR8, R7.reuse ;  /* 0x0000000816137c19 */ /* 0x100fe40008001207 */
[----:B------:R-:W-:-:S03]  /*68b0*/  SHF.R.U32.HI R21, RZ, UR8, R7 ;  /* 0x00000008ff157c19 */ /* 0x000fc60008011607 */
[----:B------:R-:W-:Y:S02]  /*68c0*/  IMAD.MOV.U32 R6, RZ, RZ, R19 ;  /* 0x000000ffff067224 */ /* 0x000fe400078e0013 */
[----:B------:R-:W-:Y:S01]  /*68d0*/  IMAD.MOV.U32 R7, RZ, RZ, R21 ;  /* 0x000000ffff077224 */ /* 0x000fe200078e0015 */
[----:B-1----:R-:W-:Y:S06]  /*68e0*/  @!P0 BRA `(.L_x_122) ;  /* 0x0000000000288947 */ /* 0x002fec0003800000 */
        /* <DEDUP_REMOVED lines=10> */
.L_x_122:
[----:B------:R-:W-:Y:S01]  /*6990*/  ULDC UR8, c[0x0][0x648] ;  /* 0x0001920000087ab9 */ /* 0x000fe20000000800 */
[----:B--2---:R-:W-:Y:S01]  /*69a0*/  IMAD.MOV R23, RZ, RZ, -R23 ;  /* 0x000000ffff177224 */ /* 0x004fe200078e0a17 */
[----:B------:R-:W-:Y:S01]  /*69b0*/  SHF.R.U64 R7, R6, UR8, R7 ;  /* 0x0000000806077c19 */ /* 0x000fe20008001207 */
[----:B------:R-:W-:Y:S01]  /*69c0*/  ULDC UR8, c[0x0][0x638] ;  /* 0x00018e0000087ab9 */ /* 0x000fe20000000800 */
[----:B------:R-:W-:Y:S01]  /*69d0*/  LOP3.LUT R6, R22, UR13, RZ, 0xc0, !PT ;  /* 0x0000000d16067c12 */ /* 0x000fe2000f8ec0ff */
[----:B0-----:R-:W-:Y:S01]  /*69e0*/  @P4 IMAD R17, R20, R23, R13 ;  /* 0x0000001714114224 */ /* 0x001fe200078e020d */
[----:B------:R-:W-:Y:S01]  /*69f0*/  LOP3.LUT R18, R18, UR4, RZ, 0xc0, !PT ;  /* 0x0000000412127c12 */ /* 0x000fe2000f8ec0ff */
[----:B------:R-:W-:Y:S01]  /*6a00*/  IMAD.MOV R8, RZ, RZ, -R7 ;  /* 0x000000ffff087224 */ /* 0x000fe200078e0a07 */
[----:B------:R-:W-:Y:S01]  /*6a10*/  ULDC UR9, c[0x0][0x610] ;  /* 0x0001840000097ab9 */ /* 0x000fe20000000800 */
[----:B------:R-:W-:Y:S02]  /*6a20*/  IMAD R6, R7, UR5, R6 ;  /* 0x0000000507067c24 */ /* 0x000fe4000f8e0206 */
[----:B------:R-:W-:Y:S01]  /*6a30*/  IMAD R19, R8, UR8, R19 ;  /* 0x0000000808137c24 */ /* 0x000fe2000f8e0213 */
[----:B------:R-:W-:Y:S01]  /*6a40*/  ULDC UR8, c[0x0][0x600] ;  /* 0x0001800000087ab9 */ /* 0x000fe20000000800 */
[----:B------:R-:W-:-:S02]  /*6a50*/  IMAD R17, R6, UR9, R17 ;  /* 0x0000000906117c24 */ /* 0x000fc4000f8e0211 */
[----:B------:R-:W-:Y:S02]  /*6a60*/  IMAD R6, R19, UR8, R18 ;  /* 0x0000000813067c24 */ /* 0x000fe4000f8e0212 */
[----:B------:R-:W-:-:S03]  /*6a70*/  IMAD.MOV.U32 R7, RZ, RZ, 0x1 ;  /* 0x00000001ff077424 */ /* 0x000fc600078e00ff */
[----:B------:R-:W-:Y:S02]  /*6a80*/  SEL R13, R6, R17, !P4 ;  /* 0x00000011060d7207 */ /* 0x000fe40006000000 */
[----:B------:R-:W-:-:S07]  /*6a90*/  SEL R6, R17, R6, !P4 ;  /* 0x0000000611067207 */ /* 0x000fce0006000000 */
.L_x_120:
[----:B------:R-:W-:Y:S05]  /*6aa0*/  BSYNC B1 ;  /* 0x0000000000017941 */ /* 0x000fea0003800000 */
.L_x_119:
[----:B------:R-:W-:-:S13]  /*6ab0*/  LOP3.LUT P0, RZ, R7, 0xff, RZ, 0xc0, !PT ;  /* 0x000000ff07ff7812 */ /* 0x000fda000780c0ff */
[----:B------:R-:W-:Y:S05]  /*6ac0*/  @P0 BRA `(.L_x_123) ;  /* 0xfffffff400400947 */ /* 0x000fea000383ffff */
[----:B------:R-:W-:Y:S05]  /*6ad0*/  BSYNC B0 ;  /* 0x0000000000007941 */ /* 0x000fea0003800000 */
.L_x_112:
[----:B------:R-:W-:-:S03]  /*6ae0*/  UMOV UR8, 0xffffffff ;  /* 0xffffffff00087882 */ /* 0x000fc60000000000 */
[----:B------:R-:W-:Y:S05]  /*6af0*/  BRA.DIV UR8, `(.L_x_124) ;  /* 0x0000000e08147947 */ /* 0x000fea000b800000 */
[----:B------:R-:W-:-:S13]  /*6b00*/  ELECT P0, URZ, PT ;  /* 0x00000000003f782f */ /* 0x000fda0003800000 */
.L_x_152:
[----:B------:R-:W-:Y:S04]  /*6b10*/  BSSY B0, `(.L_x_125) ;  /* 0x00000a9000007945 */ /* 0x000fe80003800000 */
[----:B------:R-:W-:Y:S05]  /*6b20*/  @!P0 BRA `(.L_x_126) ;  /* 0x00000008009c8947 */ /* 0x000fea0003800000 */
[----:B------:R-:W-:-:S04]  /*6b30*/  LOP3.LUT R2, R2, 0x2, RZ, 0xfc, !PT ;  /* 0x0000000202027812 */ /* 0x000fc800078efcff */
[----:B------:R-:W-:-:S13]  /*6b40*/  ISETP.NE.AND P0, PT, R2, 0x3, PT ;  /* 0x000000030200780c */ /* 0x000fda0003f05270 */
[----:B------:R-:W-:Y:S05]  /*6b50*/  @!P0 BRA `(.L_x_127) ;  /* 0x0000000000048947 */ /* 0x000fea0003800000 */
[----:B------:R-:W-:Y:S01]  /*6b60*/  BPT.TRAP 0x1 ;  /* 0x000000040000795c */ /* 0x000fe20000300000 */
.L_x_127:
[----:B------:R-:W0:Y:S01]  /*6b70*/  S2R R5, SR_CgaCtaId ;  /* 0x0000000000057919 */ /* 0x000e220000008800 */
[----:B------:R-:W-:Y:S02]  /*6b80*/  MOV R0, 0x400 ;  /* 0x0000040000007802 */ /* 0x000fe40000000f00 */
[----:B------:R-:W-:Y:S02]  /*6b90*/  SHF.L.U32 R2, R3, 0x1f, RZ ;  /* 0x0000001f03027819 */ /* 0x000fe400000006ff */
[----:B0-----:R-:W-:-:S05]  /*6ba0*/  LEA R5, R5, R0, 0x18 ;  /* 0x0000000005057211 */ /* 0x001fca00078ec0ff */
[----:B------:R-:W-:-:S04]  /*6bb0*/  VIADD R5, R5, 0x90 ;  /* 0x0000009005057836 */ /* 0x000fc80000000000 */
[C---:B------:R-:W-:Y:S02]  /*6bc0*/  IMAD R7, R12.reuse, 0x8, R5 ;  /* 0x000000080c077824 */ /* 0x040fe400078e0205 */
[----:B------:R-:W-:Y:S02]  /*6bd0*/  VIADD R12, R12, 0x1 ;  /* 0x000000010c0c7836 */ /* 0x000fe40000000000 */
[----:B------:R-:W0:Y:S03]  /*6be0*/  SYNCS.PHASECHK.TRANS64.TRYWAIT P0, [R7+URZ], R2 ;  /* 0x00000002070075a7 */ /* 0x000e26000800017f */
[----:B------:R-:W-:-:S04]  /*6bf0*/  ISETP.NE.AND P1, PT, R12, 0x12, PT ;  /* 0x000000120c00780c */ /* 0x000fc80003f25270 */
[----:B------:R-:W-:Y:S02]  /*6c00*/  SEL R0, RZ, 0x1, P1 ;  /* 0x00000001ff007807 */ /* 0x000fe40000800000 */
[----:B------:R-:W-:Y:S02]  /*6c10*/  SEL R12, R12, RZ, P1 ;  /* 0x000000ff0c0c7207 */ /* 0x000fe40000800000 */
[----:B------:R-:W-:-:S03]  /*6c20*/  LOP3.LUT R9, R3, R0, RZ, 0x3c, !PT ;  /* 0x0000000003097212 */ /* 0x000fc600078e3cff */
[----:B------:R-:W-:Y:S01]  /*6c30*/  IMAD R6, R12, 0x8, R5 ;  /* 0x000000080c067824 */ /* 0x000fe200078e0205 */
[----:B------:R-:W-:Y:S01]  /*6c40*/  SHF.L.U32 R3, R9, 0x1f, RZ ;  /* 0x0000001f09037819 */ /* 0x000fe200000006ff */
[----:B0-----:R-:W-:Y:S06]  /*6c50*/  @!P0 BRA `(.L_x_128) ;  /* 0x0000000800dc8947 */ /* 0x001fec0003800000 */
.L_x_153:
[----:B------:R-:W1:Y:S01]  /*6c60*/  SYNCS.PHASECHK.TRANS64.TRYWAIT P0, [R6+URZ], R3 ;  /* 0x00000003060075a7 */ /* 0x000e62000800017f */
[----:B------:R-:W-:-:S05]  /*6c70*/  VIADD R0, R12, 0x1 ;  /* 0x000000010c007836 */ /* 0x000fca0000000000 */
[----:B------:R-:W-:-:S04]  /*6c80*/  ISETP.NE.AND P1, PT, R0, 0x12, PT ;  /* 0x000000120000780c */ /* 0x000fc80003f25270 */
[----:B0-----:R-:W-:Y:S02]  /*6c90*/  SEL R2, RZ, 0x1, P1 ;  /* 0x00000001ff027807 */ /* 0x001fe40000800000 */
[----:B------:R-:W-:Y:S02]  /*6ca0*/  SEL R0, R0, RZ, P1 ;  /* 0x000000ff00007207 */ /* 0x000fe40000800000 */
[----:B------:R-:W-:-:S03]  /*6cb0*/  LOP3.LUT R9, R9, R2, RZ, 0x3c, !PT ;  /* 0x0000000209097212 */ /* 0x000fc600078e3cff */
[----:B------:R-:W-:Y:S01]  /*6cc0*/  IMAD R7, R0, 0x8, R5 ;  /* 0x0000000800077824 */ /* 0x000fe200078e0205 */
[----:B------:R-:W-:Y:S01]  /*6cd0*/  SHF.L.U32 R4, R9, 0x1f, RZ ;  /* 0x0000001f09047819 */ /* 0x000fe200000006ff */
[----:B-1----:R-:W-:Y:S06]  /*6ce0*/  @!P0 BRA `(.L_x_129) ;  /* 0x0000000800cc8947 */ /* 0x002fec0003800000 */
.L_x_154:
[----:B------:R-:W1:Y:S01]  /*6cf0*/  SYNCS.PHASECHK.TRANS64.TRYWAIT P0, [R7+URZ], R4 ;  /* 0x00000004070075a7 */ /* 0x000e62000800017f */
[----:B------:R-:W-:-:S05]  /*6d00*/  VIADD R0, R0, 0x1 ;  /* 0x0000000100007836 */ /* 0x000fca0000000000 */
[----:B------:R-:W-:-:S04]  /*6d10*/  ISETP.NE.AND P1, PT, R0, 0x12, PT ;  /* 0x000000120000780c */ /* 0x000fc80003f25270 */
[----:B------:R-:W-:Y:S02]  /*6d20*/  SEL R2, RZ, 0x1, P1 ;  /* 0x00000001ff027807 */ /* 0x000fe40000800000 */
[----:B------:R-:W-:Y:S02]  /*6d30*/  SEL R0, R0, RZ, P1 ;  /* 0x000000ff00007207 */ /* 0x000fe40000800000 */
[----:B------:R-:W-:-:S03]  /*6d40*/  LOP3.LUT R9, R9, R2, RZ, 0x3c, !PT ;  /* 0x0000000209097212 */ /* 0x000fc600078e3cff */
[----:B0-----:R-:W-:Y:S01]  /*6d50*/  IMAD R6, R0, 0x8, R5 ;  /* 0x0000000800067824 */ /* 0x001fe200078e0205 */
[----:B------:R-:W-:Y:S01]  /*6d60*/  SHF.L.U32 R3, R9, 0x1f, RZ ;  /* 0x0000001f09037819 */ /* 0x000fe200000006ff */
[----:B-1----:R-:W-:Y:S06]  /*6d70*/  @!P0 BRA `(.L_x_130) ;  /* 0x0000000800bc8947 */ /* 0x002fec0003800000 */
.L_x_155:
        /* <DEDUP_REMOVED lines=9> */
.L_x_156:
        /* <DEDUP_REMOVED lines=9> */
.L_x_157:
        /* <DEDUP_REMOVED lines=9> */
.L_x_158:
        /* <DEDUP_REMOVED lines=9> */
.L_x_159:
        /* <DEDUP_REMOVED lines=9> */
.L_x_160:
        /* <DEDUP_REMOVED lines=9> */
.L_x_161:
        /* <DEDUP_REMOVED lines=9> */
.L_x_162:
        /* <DEDUP_REMOVED lines=9> */
.L_x_163:
        /* <DEDUP_REMOVED lines=9> */
.L_x_164:
        /* <DEDUP_REMOVED lines=9> */
.L_x_165:
        /* <DEDUP_REMOVED lines=9> */
.L_x_166:
        /* <DEDUP_REMOVED lines=9> */
.L_x_167:
        /* <DEDUP_REMOVED lines=9> */
.L_x_168:
[----:B------:R-:W1:Y:S01]  /*74d0*/  SYNCS.PHASECHK.TRANS64.TRYWAIT P0, [R7+URZ], R4 ;  /* 0x00000004070075a7 */ /* 0x000e62000800017f */
[----:B------:R-:W-:-:S05]  /*74e0*/  VIADD R0, R0, 0x1 ;  /* 0x0000000100007836 */ /* 0x000fca0000000000 */
[----:B------:R-:W-:-:S04]  /*74f0*/  ISETP.NE.AND P1, PT, R0, 0x12, PT ;  /* 0x000000120000780c */ /* 0x000fc80003f25270 */
[----:B------:R-:W-:Y:S02]  /*7500*/  SEL R2, RZ, 0x1, P1 ;  /* 0x00000001ff027807 */ /* 0x000fe40000800000 */
[----:B------:R-:W-:Y:S02]  /*7510*/  SEL R0, R0, RZ, P1 ;  /* 0x000000ff00007207 */ /* 0x000fe40000800000 */
[----:B------:R-:W-:Y:S01]  /*7520*/  LOP3.LUT R2, R9, R2, RZ, 0x3c, !PT ;  /* 0x0000000209027212 */ /* 0x000fe200078e3cff */
[----:B-1----:R-:W-:Y:S06]  /*7530*/  @!P0 BRA `(.L_x_144) ;  /* 0x0000000400e48947 */ /* 0x002fec0003800000 */
.L_x_169:
[----:B------:R-:W-:Y:S01]  /*7540*/  IMAD R5, R0, 0x8, R5 ;  /* 0x0000000800057824 */ /* 0x000fe200078e0205 */
[----:B------:R-:W-:-:S07]  /*7550*/  SHF.L.U32 R0, R2, 0x1f, RZ ;  /* 0x0000001f02007819 */ /* 0x000fce00000006ff */
.L_x_145:
[----:B--2---:R2:W3:Y:S02]  /*7560*/  SYNCS.PHASECHK.TRANS64.TRYWAIT P0, [R5+URZ], R0 ;  /* 0x00000000050075a7 */ /* 0x0044e4000800017f */
[----:B---3--:R-:W-:Y:S05]  /*7570*/  @!P0 NANOSLEEP.SYNCS 0x989680 ;  /* 0x009896800000895d */ /* 0x008fea0003900000 */
[----:B------:R-:W3:Y:S02]  /*7580*/  @!P0 SYNCS.PHASECHK.TRANS64 P0, [R5+URZ], R0 ;  /* 0x00000000050085a7 */ /* 0x000ee4000800007f */
[----:B---3--:R-:W-:Y:S05]  /*7590*/  @!P0 BRA `(.L_x_145) ;  /* 0xfffffffc00f08947 */ /* 0x008fea000383ffff */
.L_x_126:
[----:B------:R-:W-:Y:S05]  /*75a0*/  BSYNC B0 ;  /* 0x0000000000007941 */ /* 0x000fea0003800000 */
.L_x_125:
[----:B------:R-:W-:Y:S05]  /*75b0*/  EXIT ;  /* 0x000000000000794d */ /* 0x000fea0003800000 */
.L_x_22:
[----:B-1----:R-:W-:-:S04]  /*75c0*/  IMAD.U32 R9, RZ, RZ, UR6 ;  /* 0x00000006ff097e24 */ /* 0x002fc8000f8e00ff */
[----:B------:R1:W3:Y:S03]  /*75d0*/  SYNCS.PHASECHK.TRANS64.TRYWAIT P0, [R9+URZ], R8 ;  /* 0x00000008090075a7 */ /* 0x0002e6000800017f */
[----:B---3--:R-:W-:Y:S05]  /*75e0*/  @!P0 NANOSLEEP.SYNCS 0x989680 ;  /* 0x009896800000895d */ /* 0x008fea0003900000 */
[----:B------:R-:W3:Y:S02]  /*75f0*/  @!P0 SYNCS.PHASECHK.TRANS64 P0, [R9+URZ], R8 ;  /* 0x00000008090085a7 */ /* 0x000ee4000800007f */
[----:B---3--:R-:W-:Y:S05]  /*7600*/  @!P0 BRA `(.L_x_22) ;  /* 0xfffffffc00ec8947 */ /* 0x008fea000383ffff */
[----:B------:R-:W-:Y:S05]  /*7610*/  BRA `(.L_x_21) ;  /* 0xffffffa0007c7947 */ /* 0x000fea000383ffff */
.L_x_28:
[----:B-1----:R-:W-:-:S04]  /*7620*/  IMAD.U32 R11, RZ, RZ, UR12 ;  /* 0x0000000cff0b7e24 */ /* 0x002fc8000f8e00ff */
[----:B------:R1:W3:Y:S03]  /*7630*/  SYNCS.PHASECHK.TRANS64.TRYWAIT P0, [R11+URZ], R10 ;  /* 0x0000000a0b0075a7 */ /* 0x0002e6000800017f */
[----:B---3--:R-:W-:Y:S05]  /*7640*/  @!P0 NANOSLEEP.SYNCS 0x989680 ;  /* 0x009896800000895d */ /* 0x008fea0003900000 */
[----:B------:R-:W3:Y:S02]  /*7650*/  @!P0 SYNCS.PHASECHK.TRANS64 P0, [R11+URZ], R10 ;  /* 0x0000000a0b0085a7 */ /* 0x000ee4000800007f */
[----:B---3--:R-:W-:Y:S05]  /*7660*/  @!P0 BRA `(.L_x_28) ;  /* 0xfffffffc00ec8947 */ /* 0x008fea000383ffff */
[----:B------:R-:W-:Y:S05]  /*7670*/  BRA `(.L_x_27) ;  /* 0xffffffa800047947 */ /* 0x000fea000383ffff */
.L_x_113:
[----:B------:R-:W-:Y:S01]  /*7680*/  BSSY B1, `(.L_x_146) ;  /* 0x0000006000017945 */ /* 0x000fe20003800000 */
[----:B------:R-:W-:-:S07]  /*7690*/  IMAD.MOV.U32 R7, RZ, RZ, -0x1 ;  /* 0xffffffffff077424 */ /* 0x000fce00078e00ff */
[----:B------:R-:W-:Y:S05]  /*76a0*/  WARPSYNC.COLLECTIVE R7, `(.L_x_147) ;  /* 0x00000000070c7348 */ /* 0x000fea0003c00000 */
[----:B------:R-:W-:Y:S02]  /*76b0*/  ELECT P0, UR62, PT ;  /* 0x00000000003e782f */ /* 0x000fe40003800000 */
[----:B------:R-:W-:Y:S01]  /*76c0*/  MOV R7, UR62 ;  /* 0x0000003e00077c02 */ /* 0x000fe20008000f00 */
[----:B------:R-:W-:Y:S10]  /*76d0*/  ENDCOLLECTIVE ;  /* 0x000000000000791b */ /* 0x000ff40003800000 */
.L_x_147:
[----:B------:R-:W-:Y:S05]  /*76e0*/  BSYNC B1 ;  /* 0x0000000000017941 */ /* 0x000fea0003800000 */
.L_x_146:
[----:B------:R-:W-:Y:S05]  /*76f0*/  BRA `(.L_x_148) ;  /* 0xffffffe800407947 */ /* 0x000fea000383ffff */
.L_x_116:
[----:B0-----:R0:W1:Y:S02]  /*7700*/  SYNCS.PHASECHK.TRANS64.TRYWAIT P0, [R18+URZ+0x90], R9 ;  /* 0x00009009120075a7 */ /* 0x001064000800017f */
[----:B-1----:R-:W-:Y:S05]  /*7710*/  @!P0 NANOSLEEP.SYNCS 0x989680 ;  /* 0x009896800000895d */ /* 0x002fea0003900000 */
[----:B------:R-:W1:Y:S02]  /*7720*/  @!P0 SYNCS.PHASECHK.TRANS64 P0, [R18+URZ+0x90], R9 ;  /* 0x00009009120085a7 */ /* 0x000e64000800007f */
[----:B-1----:R-:W-:Y:S05]  /*7730*/  @!P0 BRA `(.L_x_116) ;  /* 0xfffffffc00f08947 */ /* 0x002fea000383ffff */
[----:B------:R-:W-:Y:S05]  /*7740*/  BRA `(.L_x_149) ;  /* 0xffffffe8007c7947 */ /* 0x000fea000383ffff */
.L_x_124:
[----:B------:R-:W-:Y:S01]  /*7750*/  BSSY B0, `(.L_x_150) ;  /* 0x0000006000007945 */ /* 0x000fe20003800000 */
[----:B------:R-:W-:-:S07]  /*7760*/  IMAD.MOV.U32 R7, RZ, RZ, -0x1 ;  /* 0xffffffffff077424 */ /* 0x000fce00078e00ff */
[----:B------:R-:W-:Y:S05]  /*7770*/  WARPSYNC.COLLECTIVE R7, `(.L_x_151) ;  /* 0x00000000070c7348 */ /* 0x000fea0003c00000 */
[----:B------:R-:W-:Y:S02]  /*7780*/  ELECT P0, UR62, PT ;  /* 0x00000000003e782f */ /* 0x000fe40003800000 */
[----:B------:R-:W-:Y:S01]  /*7790*/  MOV R7, UR62 ;  /* 0x0000003e00077c02 */ /* 0x000fe20008000f00 */
[----:B------:R-:W-:Y:S10]  /*77a0*/  ENDCOLLECTIVE ;  /* 0x000000000000791b */ /* 0x000ff40003800000 */
.L_x_151:
[----:B------:R-:W-:Y:S05]  /*77b0*/  BSYNC B0 ;  /* 0x0000000000007941 */ /* 0x000fea0003800000 */
.L_x_150:
[----:B------:R-:W-:Y:S05]  /*77c0*/  BRA `(.L_x_152) ;  /* 0xfffffff000d07947 */ /* 0x000fea000383ffff */
.L_x_128:
[----:B0-----:R0:W1:Y:S02]  /*77d0*/  SYNCS.PHASECHK.TRANS64.TRYWAIT P0, [R7+URZ], R2 ;  /* 0x00000002070075a7 */ /* 0x001064000800017f */
[----:B-1----:R-:W-:Y:S05]  /*77e0*/  @!P0 NANOSLEEP.SYNCS 0x989680 ;  /* 0x009896800000895d */ /* 0x002fea0003900000 */
[----:B------:R-:W1:Y:S02]  /*77f0*/  @!P0 SYNCS.PHASECHK.TRANS64 P0, [R7+URZ], R2 ;  /* 0x00000002070085a7 */ /* 0x000e64000800007f */
[----:B-1----:R-:W-:Y:S05]  /*7800*/  @!P0 BRA `(.L_x_128) ;  /* 0xfffffffc00f08947 */ /* 0x002fea000383ffff */
[----:B------:R-:W-:Y:S05]  /*7810*/  BRA `(.L_x_153) ;  /* 0xfffffff400107947 */ /* 0x000fea000383ffff */
.L_x_129:
[----:B0-----:R0:W1:Y:S02]  /*7820*/  SYNCS.PHASECHK.TRANS64.TRYWAIT P0, [R6+URZ], R3 ;  /* 0x00000003060075a7 */ /* 0x001064000800017f */
[----:B-1----:R-:W-:Y:S05]  /*7830*/  @!P0 NANOSLEEP.SYNCS 0x989680 ;  /* 0x009896800000895d */ /* 0x002fea0003900000 */
[----:B------:R-:W1:Y:S02]  /*7840*/  @!P0 SYNCS.PHASECHK.TRANS64 P0, [R6+URZ], R3 ;  /* 0x00000003060085a7 */ /* 0x000e64000800007f */
[----:B-1----:R-:W-:Y:S05]  /*7850*/  @!P0 BRA `(.L_x_129) ;  /* 0xfffffffc00f08947 */ /* 0x002fea000383ffff */
[----:B------:R-:W-:Y:S05]  /*7860*/  BRA `(.L_x_154) ;  /* 0xfffffff400207947 */ /* 0x000fea000383ffff */
.L_x_130:
[----:B0-----:R0:W1:Y:S02]  /*7870*/  SYNCS.PHASECHK.TRANS64.TRYWAIT P0, [R7+URZ], R4 ;  /* 0x00000004070075a7 */ /* 0x001064000800017f */
[----:B-1----:R-:W-:Y:S05]  /*7880*/  @!P0 NANOSLEEP.SYNCS 0x989680 ;  /* 0x009896800000895d */ /* 0x002fea0003900000 */
[----:B------:R-:W1:Y:S02]  /*7890*/  @!P0 SYNCS.PHASECHK.TRANS64 P0, [R7+URZ], R4 ;  /* 0x00000004070085a7 */ /* 0x000e64000800007f */
[----:B-1----:R-:W-:Y:S05]  /*78a0*/  @!P0 BRA `(.L_x_130) ;  /* 0xfffffffc00f08947 */ /* 0x002fea000383ffff */
[----:B------:R-:W-:Y:S05]  /*78b0*/  BRA `(.L_x_155) ;  /* 0xfffffff400307947 */ /* 0x000fea000383ffff */
.L_x_131:
[----:B0-----:R0:W1:Y:S02]  /*78c0*/  SYNCS.PHASECHK.TRANS64.TRYWAIT P0, [R6+URZ], R3 ;  /* 0x00000003060075a7 */ /* 0x001064000800017f */
[----:B-1----:R-:W-:Y:S05]  /*78d0*/  @!P0 NANOSLEEP.SYNCS 0x989680 ;  /* 0x009896800000895d */ /* 0x002fea0003900000 */
[----:B------:R-:W1:Y:S02]  /*78e0*/  @!P0 SYNCS.PHASECHK.TRANS64 P0, [R6+URZ], R3 ;  /* 0x00000003060085a7 */ /* 0x000e64000800007f */
[----:B-1----:R-:W-:Y:S05]  /*78f0*/  @!P0 BRA `(.L_x_131) ;  /* 0xfffffffc00f08947 */ /* 0x002fea000383ffff */
[----:B------:R-:W-:Y:S05]  /*7900*/  BRA `(.L_x_156) ;  /* 0xfffffff400407947 */ /* 0x000fea000383ffff */
.L_x_132:
[----:B0-----:R0:W1:Y:S02]  /*7910*/  SYNCS.PHASECHK.TRANS64.TRYWAIT P0, [R7+URZ], R4 ;  /* 0x00000004070075a7 */ /* 0x001064000800017f */
[----:B-1----:R-:W-:Y:S05]  /*7920*/  @!P0 NANOSLEEP.SYNCS 0x989680 ;  /* 0x009896800000895d */ /* 0x002fea0003900000 */
[----:B------:R-:W1:Y:S02]  /*7930*/  @!P0 SYNCS.PHASECHK.TRANS64 P0, [R7+URZ], R4 ;  /* 0x00000004070085a7 */ /* 0x000e64000800007f */
[----:B-1----:R-:W-:Y:S05]  /*7940*/  @!P0 BRA `(.L_x_132) ;  /* 0xfffffffc00f08947 */ /* 0x002fea000383ffff */
[----:B------:R-:W-:Y:S05]  /*7950*/  BRA `(.L_x_157) ;  /* 0xfffffff400507947 */ /* 0x000fea000383ffff */
.L_x_133:
[----:B0-----:R0:W1:Y:S02]  /*7960*/  SYNCS.PHASECHK.TRANS64.TRYWAIT P0, [R6+URZ], R3 ;  /* 0x00000003060075a7 */ /* 0x001064000800017f */
[----:B-1----:R-:W-:Y:S05]  /*7970*/  @!P0 NANOSLEEP.SYNCS 0x989680 ;  /* 0x009896800000895d */ /* 0x002fea0003900000 */
[----:B------:R-:W1:Y:S02]  /*7980*/  @!P0 SYNCS.PHASECHK.TRANS64 P0, [R6+URZ], R3 ;  /* 0x00000003060085a7 */ /* 0x000e64000800007f */
[----:B-1----:R-:W-:Y:S05]  /*7990*/  @!P0 BRA `(.L_x_133) ;  /* 0xfffffffc00f08947 */ /* 0x002fea000383ffff */
[----:B------:R-:W-:Y:S05]  /*79a0*/  BRA `(.L_x_158) ;  /* 0xfffffff400607947 */ /* 0x000fea000383ffff */
.L_x_134:
[----:B0-----:R0:W1:Y:S02]  /*79b0*/  SYNCS.PHASECHK.TRANS64.TRYWAIT P0, [R7+URZ], R4 ;  /* 0x00000004070075a7 */ /* 0x001064000800017f */
[----:B-1----:R-:W-:Y:S05]  /*79c0*/  @!P0 NANOSLEEP.SYNCS 0x989680 ;  /* 0x009896800000895d */ /* 0x002fea0003900000 */
[----:B------:R-:W1:Y:S02]  /*79d0*/  @!P0 SYNCS.PHASECHK.TRANS64 P0, [R7+URZ], R4 ;  /* 0x00000004070085a7 */ /* 0x000e64000800007f */
[----:B-1----:R-:W-:Y:S05]  /*79e0*/  @!P0 BRA `(.L_x_134) ;  /* 0xfffffffc00f08947 */ /* 0x002fea000383ffff */
[----:B------:R-:W-:Y:S05]  /*79f0*/  BRA `(.L_x_159) ;  /* 0xfffffff400707947 */ /* 0x000fea000383ffff */
.L_x_135:
[----:B0-----:R0:W1:Y:S02]  /*7a00*/  SYNCS.PHASECHK.TRANS64.TRYWAIT P0, [R6+URZ], R3 ;  /* 0x00000003060075a7 */ /* 0x001064000800017f */
[----:B-1----:R-:W-:Y:S05]  /*7a10*/  @!P0 NANOSLEEP.SYNCS 0x989680 ;  /* 0x009896800000895d */ /* 0x002fea0003900000 */
[----:B------:R-:W1:Y:S02]  /*7a20*/  @!P0 SYNCS.PHASECHK.TRANS64 P0, [R6+URZ], R3 ;  /* 0x00000003060085a7 */ /* 0x000e64000800007f */
[----:B-1----:R-:W-:Y:S05]  /*7a30*/  @!P0 BRA `(.L_x_135) ;  /* 0xfffffffc00f08947 */ /* 0x002fea000383ffff */
[----:B------:R-:W-:Y:S05]  /*7a40*/  BRA `(.L_x_160) ;  /* 0xfffffff400807947 */ /* 0x000fea000383ffff */
.L_x_136:
[----:B0-----:R0:W1:Y:S02]  /*7a50*/  SYNCS.PHASECHK.TRANS64.TRYWAIT P0, [R7+URZ], R4 ;  /* 0x00000004070075a7 */ /* 0x001064000800017f */
[----:B-1----:R-:W-:Y:S05]  /*7a60*/  @!P0 NANOSLEEP.SYNCS 0x989680 ;  /* 0x009896800000895d */ /* 0x002fea0003900000 */
[----:B------:R-:W1:Y:S02]  /*7a70*/  @!P0 SYNCS.PHASECHK.TRANS64 P0, [R7+URZ], R4 ;  /* 0x00000004070085a7 */ /* 0x000e64000800007f */
[----:B-1----:R-:W-:Y:S05]  /*7a80*/  @!P0 BRA `(.L_x_136) ;  /* 0xfffffffc00f08947 */ /* 0x002fea000383ffff */
[----:B------:R-:W-:Y:S05]  /*7a90*/  BRA `(.L_x_161) ;  /* 0xfffffff400907947 */ /* 0x000fea000383ffff */
.L_x_137:
[----:B0-----:R0:W1:Y:S02]  /*7aa0*/  SYNCS.PHASECHK.TRANS64.TRYWAIT P0, [R6+URZ], R3 ;  /* 0x00000003060075a7 */ /* 0x001064000800017f */
[----:B-1----:R-:W-:Y:S05]  /*7ab0*/  @!P0 NANOSLEEP.SYNCS 0x989680 ;  /* 0x009896800000895d */ /* 0x002fea0003900000 */
[----:B------:R-:W1:Y:S02]  /*7ac0*/  @!P0 SYNCS.PHASECHK.TRANS64 P0, [R6+URZ], R3 ;  /* 0x00000003060085a7 */ /* 0x000e64000800007f */
[----:B-1----:R-:W-:Y:S05]  /*7ad0*/  @!P0 BRA `(.L_x_137) ;  /* 0xfffffffc00f08947 */ /* 0x002fea000383ffff */
[----:B------:R-:W-:Y:S05]  /*7ae0*/  BRA `(.L_x_162) ;  /* 0xfffffff400a07947 */ /* 0x000fea000383ffff */
.L_x_138:
[----:B0-----:R0:W1:Y:S02]  /*7af0*/  SYNCS.PHASECHK.TRANS64.TRYWAIT P0, [R7+URZ], R4 ;  /* 0x00000004070075a7 */ /* 0x001064000800017f */
[----:B-1----:R-:W-:Y:S05]  /*7b00*/  @!P0 NANOSLEEP.SYNCS 0x989680 ;  /* 0x009896800000895d */ /* 0x002fea0003900000 */
[----:B------:R-:W1:Y:S02]  /*7b10*/  @!P0 SYNCS.PHASECHK.TRANS64 P0, [R7+URZ], R4 ;  /* 0x00000004070085a7 */ /* 0x000e64000800007f */
[----:B-1----:R-:W-:Y:S05]  /*7b20*/  @!P0 BRA `(.L_x_138) ;  /* 0xfffffffc00f08947 */ /* 0x002fea000383ffff */
[----:B------:R-:W-:Y:S05]  /*7b30*/  BRA `(.L_x_163) ;  /* 0xfffffff400b07947 */ /* 0x000fea000383ffff */
.L_x_139:
[----:B0-----:R0:W1:Y:S02]  /*7b40*/  SYNCS.PHASECHK.TRANS64.TRYWAIT P0, [R6+URZ], R3 ;  /* 0x00000003060075a7 */ /* 0x001064000800017f */
[----:B-1----:R-:W-:Y:S05]  /*7b50*/  @!P0 NANOSLEEP.SYNCS 0x989680 ;  /* 0x009896800000895d */ /* 0x002fea0003900000 */
[----:B------:R-:W1:Y:S02]  /*7b60*/  @!P0 SYNCS.PHASECHK.TRANS64 P0, [R6+URZ], R3 ;  /* 0x00000003060085a7 */ /* 0x000e64000800007f */
[----:B-1----:R-:W-:Y:S05]  /*7b70*/  @!P0 BRA `(.L_x_139) ;  /* 0xfffffffc00f08947 */ /* 0x002fea000383ffff */
[----:B------:R-:W-:Y:S05]  /*7b80*/  BRA `(.L_x_164) ;  /* 0xfffffff400c07947 */ /* 0x000fea000383ffff */
.L_x_140:
[----:B0-----:R0:W1:Y:S02]  /*7b90*/  SYNCS.PHASECHK.TRANS64.TRYWAIT P0, [R7+URZ], R4 ;  /* 0x00000004070075a7 */ /* 0x001064000800017f */
[----:B-1----:R-:W-:Y:S05]  /*7ba0*/  @!P0 NANOSLEEP.SYNCS 0x989680 ;  /* 0x009896800000895d */ /* 0x002fea0003900000 */
[----:B------:R-:W1:Y:S02]  /*7bb0*/  @!P0 SYNCS.PHASECHK.TRANS64 P0, [R7+URZ], R4 ;  /* 0x00000004070085a7 */ /* 0x000e64000800007f */
[----:B-1----:R-:W-:Y:S05]  /*7bc0*/  @!P0 BRA `(.L_x_140) ;  /* 0xfffffffc00f08947 */ /* 0x002fea000383ffff */
[----:B------:R-:W-:Y:S05]  /*7bd0*/  BRA `(.L_x_165) ;  /* 0xfffffff400d07947 */ /* 0x000fea000383ffff */
.L_x_141:
[----:B0-----:R0:W1:Y:S02]  /*7be0*/  SYNCS.PHASECHK.TRANS64.TRYWAIT P0, [R6+URZ], R3 ;  /* 0x00000003060075a7 */ /* 0x001064000800017f */
[----:B-1----:R-:W-:Y:S05]  /*7bf0*/  @!P0 NANOSLEEP.SYNCS 0x989680 ;  /* 0x009896800000895d */ /* 0x002fea0003900000 */
[----:B------:R-:W1:Y:S02]  /*7c00*/  @!P0 SYNCS.PHASECHK.TRANS64 P0, [R6+URZ], R3 ;  /* 0x00000003060085a7 */ /* 0x000e64000800007f */
[----:B-1----:R-:W-:Y:S05]  /*7c10*/  @!P0 BRA `(.L_x_141) ;  /* 0xfffffffc00f08947 */ /* 0x002fea000383ffff */
[----:B------:R-:W-:Y:S05]  /*7c20*/  BRA `(.L_x_166) ;  /* 0xfffffff400e07947 */ /* 0x000fea000383ffff */
.L_x_142:
[----:B0-----:R0:W1:Y:S02]  /*7c30*/  SYNCS.PHASECHK.TRANS64.TRYWAIT P0, [R7+URZ], R4 ;  /* 0x00000004070075a7 */ /* 0x001064000800017f */
[----:B-1----:R-:W-:Y:S05]  /*7c40*/  @!P0 NANOSLEEP.SYNCS 0x989680 ;  /* 0x009896800000895d */ /* 0x002fea0003900000 */
[----:B------:R-:W1:Y:S02]  /*7c50*/  @!P0 SYNCS.PHASECHK.TRANS64 P0, [R7+URZ], R4 ;  /* 0x00000004070085a7 */ /* 0x000e64000800007f */
[----:B-1----:R-:W-:Y:S05]  /*7c60*/  @!P0 BRA `(.L_x_142) ;  /* 0xfffffffc00f08947 */ /* 0x002fea000383ffff */
[----:B------:R-:W-:Y:S05]  /*7c70*/  BRA `(.L_x_167) ;  /* 0xfffffff400f07947 */ /* 0x000fea000383ffff */
.L_x_143:
[----:B0-----:R0:W1:Y:S02]  /*7c80*/  SYNCS.PHASECHK.TRANS64.TRYWAIT P0, [R6+URZ], R3 ;  /* 0x00000003060075a7 */ /* 0x001064000800017f */
[----:B-1----:R-:W-:Y:S05]  /*7c90*/  @!P0 NANOSLEEP.SYNCS 0x989680 ;  /* 0x009896800000895d */ /* 0x002fea0003900000 */
[----:B------:R-:W1:Y:S02]  /*7ca0*/  @!P0 SYNCS.PHASECHK.TRANS64 P0, [R6+URZ], R3 ;  /* 0x00000003060085a7 */ /* 0x000e64000800007f */
[----:B-1----:R-:W-:Y:S05]  /*7cb0*/  @!P0 BRA `(.L_x_143) ;  /* 0xfffffffc00f08947 */ /* 0x002fea000383ffff */
[----:B------:R-:W-:Y:S05]  /*7cc0*/  BRA `(.L_x_168) ;  /* 0xfffffff800007947 */ /* 0x000fea000383ffff */
.L_x_144:
[----:B-1----:R1:W2:Y:S02]  /*7cd0*/  SYNCS.PHASECHK.TRANS64.TRYWAIT P0, [R7+URZ], R4 ;  /* 0x00000004070075a7 */ /* 0x0022a4000800017f */
[----:B--2---:R-:W-:Y:S05]  /*7ce0*/  @!P0 NANOSLEEP.SYNCS 0x989680 ;  /* 0x009896800000895d */ /* 0x004fea0003900000 */
[----:B------:R-:W2:Y:S02]  /*7cf0*/  @!P0 SYNCS.PHASECHK.TRANS64 P0, [R7+URZ], R4 ;  /* 0x00000004070085a7 */ /* 0x000ea4000800007f */
[----:B--2---:R-:W-:Y:S05]  /*7d00*/  @!P0 BRA `(.L_x_144) ;  /* 0xfffffffc00f08947 */ /* 0x004fea000383ffff */
[----:B------:R-:W-:Y:S05]  /*7d10*/  BRA `(.L_x_169) ;  /* 0xfffffff800087947 */ /* 0x000fea000383ffff */
.L_x_170:
[----:B------:R-:W-:-:S00]  /*7d20*/  BRA `(.L_x_170) ;  /* 0xfffffffc00fc7947 */ /* 0x000fc0000383ffff */
[----:B------:R-:W-:-:S00]  /*7d30*/  NOP ;  /* 0x0000000000007918 */ /* 0x000fc00000000000 */
        /* <DEDUP_REMOVED lines=12> */
.L_x_171:


//--------------------- .nv.shared._ZN7cutlass13device_kernelINS_4gemm6kernel13GemmUniversalIN4cute5tupleIJiiiiEEENS1_10collective13CollectiveMmaINS1_37MainloopSm90TmaGmmaWarpSpecializedFP8ILi18ENS5_IJNS4_1CILi4EEENSA_ILi2EEENSA_ILi1EEEEEENS1_35KernelTmaWarpSpecializedCooperativeEEENS5_IJNSA_ILi128EEENSA_ILi64EEESI_EEENS_12float_e5m2_tENS5_IJlSD_lEEESK_SL_NS4_8TiledMMAINS4_8MMA_AtomIJNS4_4SM904GMMA30MMA_64x64x32_F32E5M2E5M2_SS_TNILNSP_7ScaleInE1ELSR_1EEEEEENS4_6LayoutINS5_IJSC_SD_SD_EEENS5_IJSD_NSA_ILi0EEESW_EEEEENS5_IJNS4_10UnderscoreESZ_SZ_EEEEENS4_23SM90_TMA_LOAD_MULTICASTENS4_14ComposedLayoutINS4_7SwizzleILi2ELi4ELi3EEENS4_18smem_ptr_flag_bitsILi8EEENSU_INS5_IJNSA_ILi8EEESI_EEENS5_IJSI_SD_EEEEEEEvNS4_8identityES12_S1C_vS1D_EENS_8epilogue10collective6detail29Sm90TmaWarpSpecializedAdapterINS1G_15DefaultEpilogueISK_SL_SL_NS1F_6thread17LinearCombinationISK_Li1EffLNS1K_9ScaleType4KindE0ELNS_15FloatRoundStyleE2ESK_EENS1_15EpilogueDefaultEEEEEvvEEEEvNT_6ParamsE --------------------------
	.section	.nv.shared._ZN7cutlass13device_kernelINS_4gemm6kernel13GemmUniversalIN4cute5tupleIJiiiiEEENS1_10collective13CollectiveMmaINS1_37MainloopSm90TmaGmmaWarpSpecializedFP8ILi18ENS5_IJNS4_1CILi4EEENSA_ILi2EEENSA_ILi1EEEEEENS1_35KernelTmaWarpSpecializedCooperativeEEENS5_IJNSA_ILi128EEENSA_ILi64EEESI_EEENS_12float_e5m2_tENS5_IJlSD_lEEESK_SL_NS4_8TiledMMAINS4_8MMA_AtomIJNS4_4SM904GMMA30MMA_64x64x32_F32E5M2E5M2_SS_TNILNSP_7ScaleInE1ELSR_1EEEEEENS4_6LayoutINS5_IJSC_SD_SD_EEENS5_IJSD_NSA_ILi0EEESW_EEEEENS5_IJNS4_10UnderscoreESZ_SZ_EEEEENS4_23SM90_TMA_LOAD_MULTICASTENS4_14ComposedLayoutINS4_7SwizzleILi2ELi4ELi3EEENS4_18smem_ptr_flag_bitsILi8EEENSU_INS5_IJNSA_ILi8EEESI_EEENS5_IJSI_SD_EEEEEEEvNS4_8identityES12_S1C_vS1D_EENS_8epilogue10collective6detail29Sm90TmaWarpSpecializedAdapterINS1G_15DefaultEpilogueISK_SL_SL_NS1F_6thread17LinearCombinationISK_Li1EffLNS1K_9ScaleType4KindE0ELNS_15FloatRoundStyleE2ESK_EENS1_15EpilogueDefaultEEEEEvvEEEEvNT_6ParamsE,"aw",@nobits
	.sectionflags	@""
	.align	16
	.zero		1024


//--------------------- .nv.shared.reserved.0     --------------------------
	.section	.nv.shared.reserved.0,"aw",@nobits
	.weak		__nv_reservedSMEM_offset_0_alias
	.size		__nv_reservedSMEM_offset_0_alias, 0, 0
	.other		__nv_reservedSMEM_offset_0_alias,@"STO_CUDA_RESERVED_SHARED STV_DEFAULT"
__nv_reservedSMEM_offset_0_alias:
	.zero		0


//--------------------- .nv.global                --------------------------
	.section	.nv.global,"aw",@nobits
.nv.global:
	.type		_ZN40_INTERNAL_72d06025_4_k_cu_aa031935_290634cute1_E,@object
	.size		_ZN40_INTERNAL_72d06025_4_k_cu_aa031935_290634cute1_E,(_ZN40_INTERNAL_72d06025_4_k_cu_aa031935_290634cuda3std3__45__cpo6cbeginE - _ZN40_INTERNAL_72d06025_4_k_cu_aa031935_290634cute1_E)
_ZN40_INTERNAL_72d06025_4_k_cu_aa031935_290634cute1_E:
	.zero		1
	.type		_ZN40_INTERNAL_72d06025_4_k_cu_aa031935_290634cuda3std3__45__cpo6cbeginE,@object
	.size		_ZN40_INTERNAL_72d06025_4_k_cu_aa031935_290634cuda3std3__45__cpo6cbeginE,(_ZN40_INTERNAL_72d06025_4_k_cu_aa031935_290634cuda3std3__48in_placeE - _ZN40_INTERNAL_72d06025_4_k_cu_aa031935_290634cuda3std3__45__cpo6cbeginE)
_ZN40_INTERNAL_72d06025_4_k_cu_aa031935_290634cuda3std3__45__cpo6cbeginE:
	.zero		1
	.type		_ZN40_INTERNAL_72d06025_4_k_cu_aa031935_290634cuda3std3__48in_placeE,@object
	.size		_ZN40_INTERNAL_72d06025_4_k_cu_aa031935_290634cuda3std3__48in_placeE,(_ZN40_INTERNAL_72d06025_4_k_cu_aa031935_290634cuda3std6ranges3__45__cpo9iter_moveE - _ZN40_INTERNAL_72d06025_4_k_cu_aa031935_290634cuda3std3__48in_placeE)
_ZN40_INTERNAL_72d06025_4_k_cu_aa031935_290634cuda3std3__48in_placeE:
	.zero		1
	.type		_ZN40_INTERNAL_72d06025_4_k_cu_aa031935_290634cuda3std6ranges3__45__cpo9iter_moveE,@object
	.size		_ZN40_INTERNAL_72d06025_4_k_cu_aa031935_290634cuda3std6ranges3__45__cpo9iter_moveE,(_ZN40_INTERNAL_72d06025_4_k_cu_aa031935_290634cuda3std3__45__cpo5beginE - _ZN40_INTERNAL_72d06025_4_k_cu_aa031935_290634cuda3std6ranges3__45__cpo9iter_moveE)
_ZN40_INTERNAL_72d06025_4_k_cu_aa031935_290634cuda3std6ranges3__45__cpo9iter_moveE:
	.zero		1
	.type		_ZN40_INTERNAL_72d06025_4_k_cu_aa031935_290634cuda3std3__45__cpo5beginE,@object
	.size		_ZN40_INTERNAL_72d06025_4_k_cu_aa031935_290634cuda3std3__45__cpo5beginE,(_ZN40_INTERNAL_72d06025_4_k_cu_aa031935_290634cuda3std3__442_GLOBAL__N__72d06025_4_k_cu_aa031935_290636ignoreE - _ZN40_INTERNAL_72d06025_4_k_cu_aa031935_290634cuda3std3__45__cpo5beginE)
_ZN40_INTERNAL_72d06025_4_k_cu_aa031935_290634cuda3std3__45__cpo5beginE:
	.zero		1
	.type		_ZN40_INTERNAL_72d06025_4_k_cu_aa031935_290634cuda3std3__442_GLOBAL__N__72d06025_4_k_cu_aa031935_290636ignoreE,@object
	.size		_ZN40_INTERNAL_72d06025_4_k_cu_aa031935_290634cuda3std3__442_GLOBAL__N__72d06025_4_k_cu_aa031935_290636ignoreE,(_ZN40_INTERNAL_72d06025_4_k_cu_aa031935_290634cute7productE - _ZN40_INTERNAL_72d06025_4_k_cu_aa031935_290634cuda3std3__442_GLOBAL__N__72d06025_4_k_cu_aa031935_290636ignoreE)
_ZN40_INTERNAL_72d06025_4_k_cu_aa031935_290634cuda3std3__442_GLOBAL__N__72d06025_4_k_cu_aa031935_290636ignoreE:
	.zero		1
	.type		_ZN40_INTERNAL_72d06025_4_k_cu_aa031935_290634cute7productE,@object
	.size		_ZN40_INTERNAL_72d06025_4_k_cu_aa031935_290634cute7productE,(_ZN40_INTERNAL_72d06025_4_k_cu_aa031935_290634cuda3std3__45__cpo3endE - _ZN40_INTERNAL_72d06025_4_k_cu_aa031935_290634cute7productE)
_ZN40_INTERNAL_72d06025_4_k_cu_aa031935_290634cute7productE:
	.zero		1
	.type		_ZN40_INTERNAL_72d06025_4_k_cu_aa031935_290634cuda3std3__45__cpo3endE,@object
	.size		_ZN40_INTERNAL_72d06025_4_k_cu_aa031935_290634cuda3std3__45__cpo3endE,(_ZN40_INTERNAL_72d06025_4_k_cu_aa031935_290634cuda3std3__419piecewise_constructE - _ZN40_INTERNAL_72d06025_4_k_cu_aa031935_290634cuda3std3__45__cpo3endE)
_ZN40_INTERNAL_72d06025_4_k_cu_aa031935_290634cuda3std3__45__cpo3endE:
	.zero		1
	.type		_ZN40_INTERNAL_72d06025_4_k_cu_aa031935_290634cuda3std3__419piecewise_constructE,@object
	.size		_ZN40_INTERNAL_72d06025_4_k_cu_aa031935_290634cuda3std3__419piecewise_constructE,(_ZN40_INTERNAL_72d06025_4_k_cu_aa031935_290634cuda3std3__45__cpo4cendE - _ZN40_INTERNAL_72d06025_4_k_cu_aa031935_290634cuda3std3__419piecewise_constructE)
_ZN40_INTERNAL_72d06025_4_k_cu_aa031935_290634cuda3std3__419piecewise_constructE:
	.zero		1
	.type		_ZN40_INTERNAL_72d06025_4_k_cu_aa031935_290634cuda3std3__45__cpo4cendE,@object
	.size		_ZN40_INTERNAL_72d06025_4_k_cu_aa031935_290634cuda3std3__45__cpo4cendE,(_ZN40_INTERNAL_72d06025_4_k_cu_aa031935_290634cuda3std6ranges3__45__cpo4swapE - _ZN40_INTERNAL_72d06025_4_k_cu_aa031935_290634cuda3std3__45__cpo4cendE)
_ZN40_INTERNAL_72d06025_4_k_cu_aa031935_290634cuda3std3__45__cpo4cendE:
	.zero		1
	.type		_ZN40_INTERNAL_72d06025_4_k_cu_aa031935_290634cuda3std6ranges3__45__cpo4swapE,@object
	.size		_ZN40_INTERNAL_72d06025_4_k_cu_aa031935_290634cuda3std6ranges3__45__cpo4swapE,(.L_7 - _ZN40_INTERNAL_72d06025_4_k_cu_aa031935_290634cuda3std6ranges3__45__cpo4swapE)
_ZN40_INTERNAL_72d06025_4_k_cu_aa031935_290634cuda3std6ranges3__45__cpo4swapE:
	.zero		1
.L_7:


//--------------------- .nv.constant0._ZN7cutlass13device_kernelINS_4gemm6kernel13GemmUniversalIN4cute5tupleIJiiiiEEENS1_10collective13CollectiveMmaINS1_37MainloopSm90TmaGmmaWarpSpecializedFP8ILi18ENS5_IJNS4_1CILi4EEENSA_ILi2EEENSA_ILi1EEEEEENS1_35KernelTmaWarpSpecializedCooperativeEEENS5_IJNSA_ILi128EEENSA_ILi64EEESI_EEENS_12float_e5m2_tENS5_IJlSD_lEEESK_SL_NS4_8TiledMMAINS4_8MMA_AtomIJNS4_4SM904GMMA30MMA_64x64x32_F32E5M2E5M2_SS_TNILNSP_7ScaleInE1ELSR_1EEEEEENS4_6LayoutINS5_IJSC_SD_SD_EEENS5_IJSD_NSA_ILi0EEESW_EEEEENS5_IJNS4_10UnderscoreESZ_SZ_EEEEENS4_23SM90_TMA_LOAD_MULTICASTENS4_14ComposedLayoutINS4_7SwizzleILi2ELi4ELi3EEENS4_18smem_ptr_flag_bitsILi8EEENSU_INS5_IJNSA_ILi8EEESI_EEENS5_IJSI_SD_EEEEEEEvNS4_8identityES12_S1C_vS1D_EENS_8epilogue10collective6detail29Sm90TmaWarpSpecializedAdapterINS1G_15DefaultEpilogueISK_SL_SL_NS1F_6thread17LinearCombinationISK_Li1EffLNS1K_9ScaleType4KindE0ELNS_15FloatRoundStyleE2ESK_EENS1_15EpilogueDefaultEEEEEvvEEEEvNT_6ParamsE --------------------------
	.section	.nv.constant0._ZN7cutlass13device_kernelINS_4gemm6kernel13GemmUniversalIN4cute5tupleIJiiiiEEENS1_10collective13CollectiveMmaINS1_37MainloopSm90TmaGmmaWarpSpecializedFP8ILi18ENS5_IJNS4_1CILi4EEENSA_ILi2EEENSA_ILi1EEEEEENS1_35KernelTmaWarpSpecializedCooperativeEEENS5_IJNSA_ILi128EEENSA_ILi64EEESI_EEENS_12float_e5m2_tENS5_IJlSD_lEEESK_SL_NS4_8TiledMMAINS4_8MMA_AtomIJNS4_4SM904GMMA30MMA_64x64x32_F32E5M2E5M2_SS_TNILNSP_7ScaleInE1ELSR_1EEEEEENS4_6LayoutINS5_IJSC_SD_SD_EEENS5_IJSD_NSA_ILi0EEESW_EEEEENS5_IJNS4_10UnderscoreESZ_SZ_EEEEENS4_23SM90_TMA_LOAD_MULTICASTENS4_14ComposedLayoutINS4_7SwizzleILi2ELi4ELi3EEENS4_18smem_ptr_flag_bitsILi8EEENSU_INS5_IJNSA_ILi8EEESI_EEENS5_IJSI_SD_EEEEEEEvNS4_8identityES12_S1C_vS1D_EENS_8epilogue10collective6detail29Sm90TmaWarpSpecializedAdapterINS1G_15DefaultEpilogueISK_SL_SL_NS1F_6thread17LinearCombinationISK_Li1EffLNS1K_9ScaleType4KindE0ELNS_15FloatRoundStyleE2ESK_EENS1_15EpilogueDefaultEEEEEvvEEEEvNT_6ParamsE,"a",@progbits
	.sectionflags	@""
	.align	4
.nv.constant0._ZN7cutlass13device_kernelINS_4gemm6kernel13GemmUniversalIN4cute5tupleIJiiiiEEENS1_10collective13CollectiveMmaINS1_37MainloopSm90TmaGmmaWarpSpecializedFP8ILi18ENS5_IJNS4_1CILi4EEENSA_ILi2EEENSA_ILi1EEEEEENS1_35KernelTmaWarpSpecializedCooperativeEEENS5_IJNSA_ILi128EEENSA_ILi64EEESI_EEENS_12float_e5m2_tENS5_IJlSD_lEEESK_SL_NS4_8TiledMMAINS4_8MMA_AtomIJNS4_4SM904GMMA30MMA_64x64x32_F32E5M2E5M2_SS_TNILNSP_7ScaleInE1ELSR_1EEEEEENS4_6LayoutINS5_IJSC_SD_SD_EEENS5_IJSD_NSA_ILi0EEESW_EEEEENS5_IJNS4_10UnderscoreESZ_SZ_EEEEENS4_23SM90_TMA_LOAD_MULTICASTENS4_14ComposedLayoutINS4_7SwizzleILi2ELi4ELi3EEENS4_18smem_ptr_flag_bitsILi8EEENSU_INS5_IJNSA_ILi8EEESI_EEENS5_IJSI_SD_EEEEEEEvNS4_8identityES12_S1C_vS1D_EENS_8epilogue10collective6detail29Sm90TmaWarpSpecializedAdapterINS1G_15DefaultEpilogueISK_SL_SL_NS1F_6thread17LinearCombinationISK_Li1EffLNS1K_9ScaleType4KindE0ELNS_15FloatRoundStyleE2ESK_EENS1_15EpilogueDefaultEEEEEvvEEEEvNT_6ParamsE:
	.zero		1664


//--------------------- SYMBOLS --------------------------

	.type		.nv.reservedSmem.offset0,@object
	.size		.nv.reservedSmem.offset0,0x4
